// auto-generated by cutlass_sweep.gemm — config: {"arch": "sm_90", "cluster_m": 1, "cluster_n": 2, "dtype": "bf16", "dtype_b": "bf16", "layout": "nt", "stages": 0, "tile_k": 128, "tile_m": 128, "tile_n": 64}
#include "cutlass/cutlass.h"
#include "cutlass/gemm/collective/collective_builder.hpp"
#include "cutlass/gemm/device/gemm_universal_adapter.h"
#include "cutlass/gemm/kernel/gemm_universal.hpp"
#include "cutlass/epilogue/collective/collective_builder.hpp"

using ElemA = cutlass::bfloat16_t;
using ElemB = cutlass::bfloat16_t;
using ElemCD = cutlass::bfloat16_t;
using Acc  = float;
using TileShape    = cute::Shape<cute::_128, cute::_64, cute::_128>;
using ClusterShape = cute::Shape<cute::_1, cute::_2, cute::_1>;

using CollectiveEpilogue = typename cutlass::epilogue::collective::CollectiveBuilder<
    cutlass::arch::Sm90, cutlass::arch::OpClassTensorOp,
    TileShape, ClusterShape,
    cutlass::epilogue::collective::EpilogueTileAuto,
    Acc, Acc,
    ElemCD, cutlass::layout::RowMajor, 128 / cutlass::sizeof_bits<ElemCD>::value,
    ElemCD, cutlass::layout::RowMajor, 128 / cutlass::sizeof_bits<ElemCD>::value,
    cutlass::epilogue::collective::EpilogueScheduleAuto
  >::CollectiveOp;

using CollectiveMainloop = typename cutlass::gemm::collective::CollectiveBuilder<
    cutlass::arch::Sm90, cutlass::arch::OpClassTensorOp,
    ElemA, cutlass::layout::RowMajor, 128 / cutlass::sizeof_bits<ElemA>::value,
    ElemB, cutlass::layout::ColumnMajor, 128 / cutlass::sizeof_bits<ElemB>::value,
    Acc,
    TileShape, ClusterShape,
    cutlass::gemm::collective::StageCountAutoCarveout<static_cast<int>(sizeof(typename CollectiveEpilogue::SharedStorage))>,
    cutlass::gemm::collective::KernelScheduleAuto
  >::CollectiveOp;

using GemmKernel = cutlass::gemm::kernel::GemmUniversal<
    cute::Shape<int,int,int,int>,
    CollectiveMainloop,
    CollectiveEpilogue
>;
using Gemm = cutlass::gemm::device::GemmUniversalAdapter<GemmKernel>;

// Force the device kernel symbol into the cubin without needing a host main.
auto* _anchor = &cutlass::device_kernel<GemmKernel>;


// ===== COMPILED SASS (sm_90a) =====

	.target	sm_90a

	.elftype	@"ET_EXEC"


//--------------------- .note.nv.tkinfo           --------------------------
	.section	.note.nv.tkinfo,"",@"SHT_NOTE"
	.sectionflags	@"SHF_NOTE_NV_TKINFO"
	.tkinfo
        /*0018*/ 	.word	0x00000002
        /*0030*/ 	.string	""
        /*0030*/ 	.string	"ptxas"
        /*0030*/ 	.string	"Cuda compilation tools, release 13.0, V13.0.88"
        /*0030*/ 	.string	"Build cuda_13.0.r13.0/compiler.36424714_0"
        /*0030*/ 	.string	"-arch sm_90a -m 64 "



//--------------------- .note.nv.cuinfo           --------------------------
	.section	.note.nv.cuinfo,"",@"SHT_NOTE"
	.sectionflags	@"SHF_NOTE_NV_CUINFO"
        /*0018*/ 	.short	0x0002
        /*001a*/ 	.short	0x005a
        /*001c*/ 	.short	0x0082
	.zero		2


//--------------------- .nv.info                  --------------------------
	.section	.nv.info,"",@"SHT_CUDA_INFO"
	.align	4


	//----- nvinfo : EIATTR_REGCOUNT
	.align		4
        /*0000*/ 	.byte	0x04, 0x2f
        /*0002*/ 	.short	(.L_15 - .L_14)
	.align		4
.L_14:
        /*0004*/ 	.word	index@(_ZN7cutlass13device_kernelINS_4gemm6kernel13GemmUniversalIN4cute5tupleIJiiiiEEENS1_10collective13CollectiveMmaINS1_34MainloopSm90TmaGmmaWarpSpecializedILi4ENS5_IJNS4_1CILi1EEENSA_ILi2EEESB_EEENS1_35KernelTmaWarpSpecializedCooperativeEEENS5_IJNSA_ILi128EEENSA_ILi64EEESG_EEENS_10bfloat16_tENS5_IJlSB_lEEESJ_SK_NS4_8TiledMMAINS4_8MMA_AtomIJNS4_4SM904GMMA27MMA_64x64x16_F32BF16BF16_SSILNSO_5MajorE0ELSQ_0ELNSO_7ScaleInE1ELSR_1EEEEEENS4_6LayoutINS5_IJSC_SB_SB_EEENS5_IJSB_NSA_ILi0EEESW_EEEEENS5_IJNS4_10UnderscoreESZ_SZ_EEEEENS4_23SM90_TMA_LOAD_MULTICASTENS4_14ComposedLayoutINS4_7SwizzleILi3ELi4ELi3EEENS4_18smem_ptr_flag_bitsILi16EEENSU_INS5_IJNSA_ILi8EEESH_EEENS5_IJSH_SB_EEEEEEEvNS4_8identityENS4_13SM90_TMA_LOADES1C_vS1D_EENS_8epilogue10collective6detail29Sm90TmaWarpSpecializedAdapterINS1H_15DefaultEpilogueISJ_SK_SK_NS1G_6thread17LinearCombinationISJ_Li1EffLNS1L_9ScaleType4KindE0ELNS_15FloatRoundStyleE2ESJ_EENS1_15EpilogueDefaultEEEEEvvEEEEvNT_6ParamsE)
        /*0008*/ 	.word	0x000000a8


	//----- nvinfo : EIATTR_FRAME_SIZE
	.align		4
.L_15:
        /*000c*/ 	.byte	0x04, 0x11
        /*000e*/ 	.short	(.L_17 - .L_16)
	.align		4
.L_16:
        /*0010*/ 	.word	index@(_ZN7cutlass13device_kernelINS_4gemm6kernel13GemmUniversalIN4cute5tupleIJiiiiEEENS1_10collective13CollectiveMmaINS1_34MainloopSm90TmaGmmaWarpSpecializedILi4ENS5_IJNS4_1CILi1EEENSA_ILi2EEESB_EEENS1_35KernelTmaWarpSpecializedCooperativeEEENS5_IJNSA_ILi128EEENSA_ILi64EEESG_EEENS_10bfloat16_tENS5_IJlSB_lEEESJ_SK_NS4_8TiledMMAINS4_8MMA_AtomIJNS4_4SM904GMMA27MMA_64x64x16_F32BF16BF16_SSILNSO_5MajorE0ELSQ_0ELNSO_7ScaleInE1ELSR_1EEEEEENS4_6LayoutINS5_IJSC_SB_SB_EEENS5_IJSB_NSA_ILi0EEESW_EEEEENS5_IJNS4_10UnderscoreESZ_SZ_EEEEENS4_23SM90_TMA_LOAD_MULTICASTENS4_14ComposedLayoutINS4_7SwizzleILi3ELi4ELi3EEENS4_18smem_ptr_flag_bitsILi16EEENSU_INS5_IJNSA_ILi8EEESH_EEENS5_IJSH_SB_EEEEEEEvNS4_8identityENS4_13SM90_TMA_LOADES1C_vS1D_EENS_8epilogue10collective6detail29Sm90TmaWarpSpecializedAdapterINS1H_15DefaultEpilogueISJ_SK_SK_NS1G_6thread17LinearCombinationISJ_Li1EffLNS1L_9ScaleType4KindE0ELNS_15FloatRoundStyleE2ESJ_EENS1_15EpilogueDefaultEEEEEvvEEEEvNT_6ParamsE)
        /*0014*/ 	.word	0x00000000


	//----- nvinfo : EIATTR_MIN_STACK_SIZE
	.align		4
.L_17:
        /*0018*/ 	.byte	0x04, 0x12
        /*001a*/ 	.short	(.L_19 - .L_18)
	.align		4
.L_18:
        /*001c*/ 	.word	index@(_ZN7cutlass13device_kernelINS_4gemm6kernel13GemmUniversalIN4cute5tupleIJiiiiEEENS1_10collective13CollectiveMmaINS1_34MainloopSm90TmaGmmaWarpSpecializedILi4ENS5_IJNS4_1CILi1EEENSA_ILi2EEESB_EEENS1_35KernelTmaWarpSpecializedCooperativeEEENS5_IJNSA_ILi128EEENSA_ILi64EEESG_EEENS_10bfloat16_tENS5_IJlSB_lEEESJ_SK_NS4_8TiledMMAINS4_8MMA_AtomIJNS4_4SM904GMMA27MMA_64x64x16_F32BF16BF16_SSILNSO_5MajorE0ELSQ_0ELNSO_7ScaleInE1ELSR_1EEEEEENS4_6LayoutINS5_IJSC_SB_SB_EEENS5_IJSB_NSA_ILi0EEESW_EEEEENS5_IJNS4_10UnderscoreESZ_SZ_EEEEENS4_23SM90_TMA_LOAD_MULTICASTENS4_14ComposedLayoutINS4_7SwizzleILi3ELi4ELi3EEENS4_18smem_ptr_flag_bitsILi16EEENSU_INS5_IJNSA_ILi8EEESH_EEENS5_IJSH_SB_EEEEEEEvNS4_8identityENS4_13SM90_TMA_LOADES1C_vS1D_EENS_8epilogue10collective6detail29Sm90TmaWarpSpecializedAdapterINS1H_15DefaultEpilogueISJ_SK_SK_NS1G_6thread17LinearCombinationISJ_Li1EffLNS1L_9ScaleType4KindE0ELNS_15FloatRoundStyleE2ESJ_EENS1_15EpilogueDefaultEEEEEvvEEEEvNT_6ParamsE)
        /*0020*/ 	.word	0x00000000
.L_19:


//--------------------- .nv.compat                --------------------------
	.section	.nv.compat,"",@"SHT_CUDA_COMPAT_INFO"
	.align	4
        /*0000*/ 	.byte	0x02, 0x09, 0x01, 0x00, 0x02, 0x02, 0x04, 0x00, 0x02, 0x05, 0x05, 0x00, 0x03, 0x07, 0x01, 0x01
        /*0010*/ 	.byte	0x02, 0x03, 0x01, 0x00, 0x02, 0x06, 0x01, 0x00, 0x04, 0x0b, 0x08, 0x00, 0x00, 0x00, 0x00, 0x00
        /*0020*/ 	.byte	0x00, 0x00, 0x00, 0x00


//--------------------- .nv.info._ZN7cutlass13device_kernelINS_4gemm6kernel13GemmUniversalIN4cute5tupleIJiiiiEEENS1_10collective13CollectiveMmaINS1_34MainloopSm90TmaGmmaWarpSpecializedILi4ENS5_IJNS4_1CILi1EEENSA_ILi2EEESB_EEENS1_35KernelTmaWarpSpecializedCooperativeEEENS5_IJNSA_ILi128EEENSA_ILi64EEESG_EEENS_10bfloat16_tENS5_IJlSB_lEEESJ_SK_NS4_8TiledMMAINS4_8MMA_AtomIJNS4_4SM904GMMA27MMA_64x64x16_F32BF16BF16_SSILNSO_5MajorE0ELSQ_0ELNSO_7ScaleInE1ELSR_1EEEEEENS4_6LayoutINS5_IJSC_SB_SB_EEENS5_IJSB_NSA_ILi0EEESW_EEEEENS5_IJNS4_10UnderscoreESZ_SZ_EEEEENS4_23SM90_TMA_LOAD_MULTICASTENS4_14ComposedLayoutINS4_7SwizzleILi3ELi4ELi3EEENS4_18smem_ptr_flag_bitsILi16EEENSU_INS5_IJNSA_ILi8EEESH_EEENS5_IJSH_SB_EEEEEEEvNS4_8identityENS4_13SM90_TMA_LOADES1C_vS1D_EENS_8epilogue10collective6detail29Sm90TmaWarpSpecializedAdapterINS1H_15DefaultEpilogueISJ_SK_SK_NS1G_6thread17LinearCombinationISJ_Li1EffLNS1L_9ScaleType4KindE0ELNS_15FloatRoundStyleE2ESJ_EENS1_15EpilogueDefaultEEEEEvvEEEEvNT_6ParamsE --------------------------
	.section	.nv.info._ZN7cutlass13device_kernelINS_4gemm6kernel13GemmUniversalIN4cute5tupleIJiiiiEEENS1_10collective13CollectiveMmaINS1_34MainloopSm90TmaGmmaWarpSpecializedILi4ENS5_IJNS4_1CILi1EEENSA_ILi2EEESB_EEENS1_35KernelTmaWarpSpecializedCooperativeEEENS5_IJNSA_ILi128EEENSA_ILi64EEESG_EEENS_10bfloat16_tENS5_IJlSB_lEEESJ_SK_NS4_8TiledMMAINS4_8MMA_AtomIJNS4_4SM904GMMA27MMA_64x64x16_F32BF16BF16_SSILNSO_5MajorE0ELSQ_0ELNSO_7ScaleInE1ELSR_1EEEEEENS4_6LayoutINS5_IJSC_SB_SB_EEENS5_IJSB_NSA_ILi0EEESW_EEEEENS5_IJNS4_10UnderscoreESZ_SZ_EEEEENS4_23SM90_TMA_LOAD_MULTICASTENS4_14ComposedLayoutINS4_7SwizzleILi3ELi4ELi3EEENS4_18smem_ptr_flag_bitsILi16EEENSU_INS5_IJNSA_ILi8EEESH_EEENS5_IJSH_SB_EEEEEEEvNS4_8identityENS4_13SM90_TMA_LOADES1C_vS1D_EENS_8epilogue10collective6detail29Sm90TmaWarpSpecializedAdapterINS1H_15DefaultEpilogueISJ_SK_SK_NS1G_6thread17LinearCombinationISJ_Li1EffLNS1L_9ScaleType4KindE0ELNS_15FloatRoundStyleE2ESJ_EENS1_15EpilogueDefaultEEEEEvvEEEEvNT_6ParamsE,"",@"SHT_CUDA_INFO"
	.sectionflags	@""
	.align	4


	//----- nvinfo : EIATTR_CUDA_API_VERSION
	.align		4
        /*0000*/ 	.byte	0x04, 0x37
        /*0002*/ 	.short	(.L_21 - .L_20)
.L_20:
        /*0004*/ 	.word	0x00000082


	//----- nvinfo : EIATTR_KPARAM_INFO
	.align		4
.L_21:
        /*0008*/ 	.byte	0x04, 0x17
        /*000a*/ 	.short	(.L_23 - .L_22)
.L_22:
        /*000c*/ 	.word	0x00000000
        /*0010*/ 	.short	0x0000
        /*0012*/ 	.short	0x0070
        /*0014*/ 	.byte	0x00, 0xf0, 0x01, 0x10


	//----- nvinfo : EIATTR_SPARSE_MMA_MASK
	.align		4
.L_23:
        /*0018*/ 	.byte	0x03, 0x50
        /*001a*/ 	.short	0x0000


	//----- nvinfo : EIATTR_MAXREG_COUNT
	.align		4
        /*001c*/ 	.byte	0x03, 0x1b
        /*001e*/ 	.short	0x00a8


	//----- nvinfo : EIATTR_NUM_BARRIERS
	.align		4
        /*0020*/ 	.byte	0x02, 0x4c
        /*0022*/ 	.byte	0x01
	.zero		1


	//----- nvinfo : EIATTR_EXTERNS
	.align		4
        /*0024*/ 	.byte	0x04, 0x0f
        /*0026*/ 	.short	(.L_25 - .L_24)


	//   ....[0]....
	.align		4
.L_24:
        /*0028*/ 	.word	index@(__assertfail)


	//----- nvinfo : EIATTR_MERCURY_ISA_VERSION
	.align		4
.L_25:
        /*002c*/ 	.byte	0x03, 0x5f
        /*002e*/ 	.short	0x0101


	//----- nvinfo : EIATTR_INT_WARP_WIDE_INSTR_OFFSETS
	.align		4
        /*0030*/ 	.byte	0x04, 0x31
        /*0032*/ 	.short	(.L_27 - .L_26)


	//   ....[0]....
.L_26:
        /*0034*/ 	.word	0x00000430


	//   ....[1]....
        /*0038*/ 	.word	0x00000450


	//   ....[2]....
        /*003c*/ 	.word	0x00000620


	//   ....[3]....
        /*0040*/ 	.word	0x00002210


	//----- nvinfo : EIATTR_COOP_GROUP_MASK_REGIDS
	.align		4
.L_27:
        /*0044*/ 	.byte	0x04, 0x29
        /*0046*/ 	.short	(.L_29 - .L_28)


	//   ....[0]....
.L_28:
        /*0048*/ 	.word	0xffffffff


	//   ....[1]....
        /*004c*/ 	.word	0xffffffff


	//   ....[2]....
        /*0050*/ 	.word	0xffffffff


	//   ....[3]....
        /*0054*/ 	.word	0xffffffff


	//   ....[4]....
        /*0058*/ 	.word	0xffffffff


	//   ....[5]....
        /*005c*/ 	.word	0xffffffff


	//----- nvinfo : EIATTR_COOP_GROUP_INSTR_OFFSETS
	.align		4
.L_29:
        /*0060*/ 	.byte	0x04, 0x28
        /*0062*/ 	.short	(.L_31 - .L_30)


	//   ....[0]....
.L_30:
        /*0064*/ 	.word	0x00000060


	//   ....[1]....
        /*0068*/ 	.word	0x00000070


	//   ....[2]....
        /*006c*/ 	.word	0x00000130


	//   ....[3]....
        /*0070*/ 	.word	0x000002d0


	//   ....[4]....
        /*0074*/ 	.word	0x00000790


	//   ....[5]....
        /*0078*/ 	.word	0x00001410


	//----- nvinfo : EIATTR_REG_RECONFIG
	.align		4
.L_31:
        /*007c*/ 	.byte	0x01, 0x54
	.zero		2


	//----- nvinfo : EIATTR_SYSCALL_OFFSETS
	.align		4
        /*0080*/ 	.byte	0x04, 0x46
        /*0082*/ 	.short	(.L_33 - .L_32)


	//   ....[0]....
.L_32:
        /*0084*/ 	.word	0x00001600


	//----- nvinfo : EIATTR_MBARRIER_INSTR_OFFSETS
	.align		4
.L_33:
        /*0088*/ 	.byte	0x04, 0x39
        /*008a*/ 	.short	(.L_35 - .L_34)


	//   ....[0]....
.L_34:
        /*008c*/ 	.word	0x00000230
        /*0090*/ 	.word	0x000000ff
        /*0094*/ 	.word	0x00000000
        /*0098*/ 	.short	0x0100
        /*009a*/ 	.byte	0x08
	.zero		1


	//   ....[1]....
        /*009c*/ 	.word	0x00000240
        /*00a0*/ 	.word	0x000000ff
        /*00a4*/ 	.word	0x00000020
        /*00a8*/ 	.short	0x0100
        /*00aa*/ 	.byte	0x08
	.zero		1


	//   ....[2]....
        /*00ac*/ 	.word	0x00000250
        /*00b0*/ 	.word	0x000000ff
        /*00b4*/ 	.word	0x00000008
        /*00b8*/ 	.short	0x0100
        /*00ba*/ 	.byte	0x08
	.zero		1


	//   ....[3]....
        /*00bc*/ 	.word	0x00000260
        /*00c0*/ 	.word	0x000000ff
        /*00c4*/ 	.word	0x00000028
        /*00c8*/ 	.short	0x0100
        /*00ca*/ 	.byte	0x08
	.zero		1


	//   ....[4]....
        /*00cc*/ 	.word	0x00000270
        /*00d0*/ 	.word	0x000000ff
        /*00d4*/ 	.word	0x00000010
        /*00d8*/ 	.short	0x0100
        /*00da*/ 	.byte	0x08
	.zero		1


	//   ....[5]....
        /*00dc*/ 	.word	0x00000280
        /*00e0*/ 	.word	0x000000ff
        /*00e4*/ 	.word	0x00000030
        /*00e8*/ 	.short	0x0100
        /*00ea*/ 	.byte	0x08
	.zero		1


	//   ....[6]....
        /*00ec*/ 	.word	0x00000290
        /*00f0*/ 	.word	0x000000ff
        /*00f4*/ 	.word	0x00000018
        /*00f8*/ 	.short	0x0100
        /*00fa*/ 	.byte	0x08
	.zero		1


	//   ....[7]....
        /*00fc*/ 	.word	0x000002a0
        /*0100*/ 	.word	0x000000ff
        /*0104*/ 	.word	0x00000038
        /*0108*/ 	.short	0x0100
        /*010a*/ 	.byte	0x08
	.zero		1


	//   ....[8]....
        /*010c*/ 	.word	0x000006c0
        /*0110*/ 	.word	0x000000ff
        /*0114*/ 	.word	0x00000050
        /*0118*/ 	.short	0x0100
        /*011a*/ 	.byte	0x06
	.zero		1


	//   ....[9]....
        /*011c*/ 	.word	0x00000740
        /*0120*/ 	.word	0x000000ff
        /*0124*/ 	.word	0x00000058
        /*0128*/ 	.short	0x0100
        /*012a*/ 	.byte	0x06
	.zero		1


	//   ....[10]....
        /*012c*/ 	.word	0x000016c0
        /*0130*/ 	.word	0x00000003
        /*0134*/ 	.word	0x00000000
        /*0138*/ 	.short	0x010a
        /*013a*/ 	.byte	0x3f
	.zero		1


	//   ....[11]....
        /*013c*/ 	.word	0x00001720
        /*0140*/ 	.word	0x00000003
        /*0144*/ 	.word	0x00000000
        /*0148*/ 	.short	0x010a
        /*014a*/ 	.byte	0x3f
	.zero		1


	//   ....[12]....
        /*014c*/ 	.word	0x00001c60
        /*0150*/ 	.word	0x00000005
        /*0154*/ 	.word	0x00000000
        /*0158*/ 	.short	0x010a
        /*015a*/ 	.byte	0x3f
	.zero		1


	//   ....[13]....
        /*015c*/ 	.word	0x00001ca0
        /*0160*/ 	.word	0x00000005
        /*0164*/ 	.word	0x00000000
        /*0168*/ 	.short	0x010a
        /*016a*/ 	.byte	0x3f
	.zero		1


	//   ....[14]....
        /*016c*/ 	.word	0x000020c0
        /*0170*/ 	.word	0x00000004
        /*0174*/ 	.word	0x00000000
        /*0178*/ 	.short	0x0101
        /*017a*/ 	.byte	0x3f
	.zero		1


	//   ....[15]....
        /*017c*/ 	.word	0x00002280
        /*0180*/ 	.word	0x00000000
        /*0184*/ 	.word	0x00000000
        /*0188*/ 	.short	0x0101
        /*018a*/ 	.byte	0x3f
	.zero		1


	//   ....[16]....
        /*018c*/ 	.word	0x00005530
        /*0190*/ 	.word	0x00000015
        /*0194*/ 	.word	0x00000020
        /*0198*/ 	.short	0x010a
        /*019a*/ 	.byte	0x3f
	.zero		1


	//   ....[17]....
        /*019c*/ 	.word	0x000059b0
        /*01a0*/ 	.word	0x00000006
        /*01a4*/ 	.word	0x00000058
        /*01a8*/ 	.short	0x0101
        /*01aa*/ 	.byte	0x3f
	.zero		1


	//   ....[18]....
        /*01ac*/ 	.word	0x000060d0
        /*01b0*/ 	.word	0x00000007
        /*01b4*/ 	.word	0x00000000
        /*01b8*/ 	.short	0x010a
        /*01ba*/ 	.byte	0x3f
	.zero		1


	//   ....[19]....
        /*01bc*/ 	.word	0x00006150
        /*01c0*/ 	.word	0x00000006
        /*01c4*/ 	.word	0x00000000
        /*01c8*/ 	.short	0x010a
        /*01ca*/ 	.byte	0x3f
	.zero		1


	//   ....[20]....
        /*01cc*/ 	.word	0x000061e0
        /*01d0*/ 	.word	0x00000007
        /*01d4*/ 	.word	0x00000000
        /*01d8*/ 	.short	0x010a
        /*01da*/ 	.byte	0x3f
	.zero		1


	//   ....[21]....
        /*01dc*/ 	.word	0x00006270
        /*01e0*/ 	.word	0x00000005
        /*01e4*/ 	.word	0x00000000
        /*01e8*/ 	.short	0x010a
        /*01ea*/ 	.byte	0x3f
	.zero		1


	//   ....[22]....
        /*01ec*/ 	.word	0x000062d0
        /*01f0*/ 	.word	0x00000003
        /*01f4*/ 	.word	0x00000000
        /*01f8*/ 	.short	0x010a
        /*01fa*/ 	.byte	0x3f
	.zero		1


	//   ....[23]....
        /*01fc*/ 	.word	0x00006320
        /*0200*/ 	.word	0x00000005
        /*0204*/ 	.word	0x00000000
        /*0208*/ 	.short	0x010a
        /*020a*/ 	.byte	0x3f
	.zero		1


	//   ....[24]....
        /*020c*/ 	.word	0x000063f0
        /*0210*/ 	.word	0x00000015
        /*0214*/ 	.word	0x00000020
        /*0218*/ 	.short	0x010a
        /*021a*/ 	.byte	0x3f
	.zero		1


	//   ....[25]....
        /*021c*/ 	.word	0x000064c0
        /*0220*/ 	.word	0x00000007
        /*0224*/ 	.word	0x00000000
        /*0228*/ 	.short	0x010a
        /*022a*/ 	.byte	0x3f
	.zero		1


	//   ....[26]....
        /*022c*/ 	.word	0x00006510
        /*0230*/ 	.word	0x00000006
        /*0234*/ 	.word	0x00000000
        /*0238*/ 	.short	0x010a
        /*023a*/ 	.byte	0x3f
	.zero		1


	//   ....[27]....
        /*023c*/ 	.word	0x00006560
        /*0240*/ 	.word	0x00000007
        /*0244*/ 	.word	0x00000000
        /*0248*/ 	.short	0x010a
        /*024a*/ 	.byte	0x3f
	.zero		1


	//----- nvinfo : EIATTR_NUM_MBARRIERS
	.align		4
.L_35:
        /*024c*/ 	.byte	0x03, 0x38
        /*024e*/ 	.short	0x000a


	//----- nvinfo : EIATTR_EXIT_INSTR_OFFSETS
	.align		4
        /*0250*/ 	.byte	0x04, 0x1c
        /*0252*/ 	.short	(.L_37 - .L_36)


	//   ....[0]....
.L_36:
        /*0254*/ 	.word	0x00000960


	//   ....[1]....
        /*0258*/ 	.word	0x00001170


	//   ....[2]....
        /*025c*/ 	.word	0x00004cc0


	//   ....[3]....
        /*0260*/ 	.word	0x00005220


	//   ....[4]....
        /*0264*/ 	.word	0x000062c0


	//----- nvinfo : EIATTR_MAX_THREADS
	.align		4
.L_37:
        /*0268*/ 	.byte	0x04, 0x05
        /*026a*/ 	.short	(.L_39 - .L_38)
.L_38:
        /*026c*/ 	.word	0x00000180
        /*0270*/ 	.word	0x00000001
        /*0274*/ 	.word	0x00000001


	//----- nvinfo : EIATTR_CRS_STACK_SIZE
	.align		4
.L_39:
        /*0278*/ 	.byte	0x04, 0x1e
        /*027a*/ 	.short	(.L_41 - .L_40)
.L_40:
        /*027c*/ 	.word	0x00000000


	//----- nvinfo : EIATTR_CBANK_PARAM_SIZE
	.align		4
.L_41:
        /*0280*/ 	.byte	0x03, 0x19
        /*0282*/ 	.short	0x0470


	//----- nvinfo : EIATTR_PARAM_CBANK
	.align		4
        /*0284*/ 	.byte	0x04, 0x0a
        /*0286*/ 	.short	(.L_43 - .L_42)
	.align		4
.L_42:
        /*0288*/ 	.word	index@(.nv.constant0._ZN7cutlass13device_kernelINS_4gemm6kernel13GemmUniversalIN4cute5tupleIJiiiiEEENS1_10collective13CollectiveMmaINS1_34MainloopSm90TmaGmmaWarpSpecializedILi4ENS5_IJNS4_1CILi1EEENSA_ILi2EEESB_EEENS1_35KernelTmaWarpSpecializedCooperativeEEENS5_IJNSA_ILi128EEENSA_ILi64EEESG_EEENS_10bfloat16_tENS5_IJlSB_lEEESJ_SK_NS4_8TiledMMAINS4_8MMA_AtomIJNS4_4SM904GMMA27MMA_64x64x16_F32BF16BF16_SSILNSO_5MajorE0ELSQ_0ELNSO_7ScaleInE1ELSR_1EEEEEENS4_6LayoutINS5_IJSC_SB_SB_EEENS5_IJSB_NSA_ILi0EEESW_EEEEENS5_IJNS4_10UnderscoreESZ_SZ_EEEEENS4_23SM90_TMA_LOAD_MULTICASTENS4_14ComposedLayoutINS4_7SwizzleILi3ELi4ELi3EEENS4_18smem_ptr_flag_bitsILi16EEENSU_INS5_IJNSA_ILi8EEESH_EEENS5_IJSH_SB_EEEEEEEvNS4_8identityENS4_13SM90_TMA_LOADES1C_vS1D_EENS_8epilogue10collective6detail29Sm90TmaWarpSpecializedAdapterINS1H_15DefaultEpilogueISJ_SK_SK_NS1G_6thread17LinearCombinationISJ_Li1EffLNS1L_9ScaleType4KindE0ELNS_15FloatRoundStyleE2ESJ_EENS1_15EpilogueDefaultEEEEEvvEEEEvNT_6ParamsE)
        /*028c*/ 	.short	0x0210
        /*028e*/ 	.short	0x0470


	//----- nvinfo : EIATTR_SW_WAR
	.align		4
.L_43:
        /*0290*/ 	.byte	0x04, 0x36
        /*0292*/ 	.short	(.L_45 - .L_44)
.L_44:
        /*0294*/ 	.word	0x00000008
.L_45:


//--------------------- .nv.callgraph             --------------------------
	.section	.nv.callgraph,"",@"SHT_CUDA_CALLGRAPH"
	.align	4
	.sectionentsize	8
	.align		4
        /*0000*/ 	.word	0x00000000
	.align		4
        /*0004*/ 	.word	0xffffffff
	.align		4
        /*0008*/ 	.word	index@(_ZN7cutlass13device_kernelINS_4gemm6kernel13GemmUniversalIN4cute5tupleIJiiiiEEENS1_10collective13CollectiveMmaINS1_34MainloopSm90TmaGmmaWarpSpecializedILi4ENS5_IJNS4_1CILi1EEENSA_ILi2EEESB_EEENS1_35KernelTmaWarpSpecializedCooperativeEEENS5_IJNSA_ILi128EEENSA_ILi64EEESG_EEENS_10bfloat16_tENS5_IJlSB_lEEESJ_SK_NS4_8TiledMMAINS4_8MMA_AtomIJNS4_4SM904GMMA27MMA_64x64x16_F32BF16BF16_SSILNSO_5MajorE0ELSQ_0ELNSO_7ScaleInE1ELSR_1EEEEEENS4_6LayoutINS5_IJSC_SB_SB_EEENS5_IJSB_NSA_ILi0EEESW_EEEEENS5_IJNS4_10UnderscoreESZ_SZ_EEEEENS4_23SM90_TMA_LOAD_MULTICASTENS4_14ComposedLayoutINS4_7SwizzleILi3ELi4ELi3EEENS4_18smem_ptr_flag_bitsILi16EEENSU_INS5_IJNSA_ILi8EEESH_EEENS5_IJSH_SB_EEEEEEEvNS4_8identityENS4_13SM90_TMA_LOADES1C_vS1D_EENS_8epilogue10collective6detail29Sm90TmaWarpSpecializedAdapterINS1H_15DefaultEpilogueISJ_SK_SK_NS1G_6thread17LinearCombinationISJ_Li1EffLNS1L_9ScaleType4KindE0ELNS_15FloatRoundStyleE2ESJ_EENS1_15EpilogueDefaultEEEEEvvEEEEvNT_6ParamsE)
	.align		4
        /*000c*/ 	.word	index@(__assertfail)
	.align		4
        /*0010*/ 	.word	0x00000000
	.align		4
        /*0014*/ 	.word	0xfffffffe
	.align		4
        /*0018*/ 	.word	0x00000000
	.align		4
        /*001c*/ 	.word	0xfffffffd
	.align		4
        /*0020*/ 	.word	0x00000000
	.align		4
        /*0024*/ 	.word	0xfffffffc


//--------------------- .nv.constant4             --------------------------
	.section	.nv.constant4,"a",@progbits
	.align	8
	.align		8
.nv.constant4:
        /*0000*/ 	.dword	__assertfail
	.align		8
        /*0008*/ 	.dword	__unnamed_1
	.align		8
        /*0010*/ 	.dword	_ZN40_INTERNAL_75b5d4ee_4_k_cu_bea6c1d1_227924cuda3std3__45__cpo5beginE
	.align		8
        /*0018*/ 	.dword	_ZN40_INTERNAL_75b5d4ee_4_k_cu_bea6c1d1_227924cuda3std3__45__cpo3endE
	.align		8
        /*0020*/ 	.dword	_ZN40_INTERNAL_75b5d4ee_4_k_cu_bea6c1d1_227924cuda3std3__45__cpo6cbeginE
	.align		8
        /*0028*/ 	.dword	_ZN40_INTERNAL_75b5d4ee_4_k_cu_bea6c1d1_227924cuda3std3__45__cpo4cendE
	.align		8
        /*0030*/ 	.dword	_ZN40_INTERNAL_75b5d4ee_4_k_cu_bea6c1d1_227924cuda3std3__442_GLOBAL__N__75b5d4ee_4_k_cu_bea6c1d1_227926ignoreE
	.align		8
        /*0038*/ 	.dword	_ZN40_INTERNAL_75b5d4ee_4_k_cu_bea6c1d1_227924cuda3std3__419piecewise_constructE
	.align		8
        /*0040*/ 	.dword	_ZN40_INTERNAL_75b5d4ee_4_k_cu_bea6c1d1_227924cuda3std3__48in_placeE
	.align		8
        /*0048*/ 	.dword	_ZN40_INTERNAL_75b5d4ee_4_k_cu_bea6c1d1_227924cuda3std6ranges3__45__cpo4swapE
	.align		8
        /*0050*/ 	.dword	_ZN40_INTERNAL_75b5d4ee_4_k_cu_bea6c1d1_227924cuda3std6ranges3__45__cpo9iter_moveE
	.align		8
        /*0058*/ 	.dword	_ZN40_INTERNAL_75b5d4ee_4_k_cu_bea6c1d1_227924cute7productE
	.align		8
        /*0060*/ 	.dword	_ZN40_INTERNAL_75b5d4ee_4_k_cu_bea6c1d1_227924cute1_E
	.align		8
        /*0068*/ 	.dword	$str$22
	.align		8
        /*0070*/ 	.dword	$str$23


//--------------------- .text._ZN7cutlass13device_kernelINS_4gemm6kernel13GemmUniversalIN4cute5tupleIJiiiiEEENS1_10collective13CollectiveMmaINS1_34MainloopSm90TmaGmmaWarpSpecializedILi4ENS5_IJNS4_1CILi1EEENSA_ILi2EEESB_EEENS1_35KernelTmaWarpSpecializedCooperativeEEENS5_IJNSA_ILi128EEENSA_ILi64EEESG_EEENS_10bfloat16_tENS5_IJlSB_lEEESJ_SK_NS4_8TiledMMAINS4_8MMA_AtomIJNS4_4SM904GMMA27MMA_64x64x16_F32BF16BF16_SSILNSO_5MajorE0ELSQ_0ELNSO_7ScaleInE1ELSR_1EEEEEENS4_6LayoutINS5_IJSC_SB_SB_EEENS5_IJSB_NSA_ILi0EEESW_EEEEENS5_IJNS4_10UnderscoreESZ_SZ_EEEEENS4_23SM90_TMA_LOAD_MULTICASTENS4_14ComposedLayoutINS4_7SwizzleILi3ELi4ELi3EEENS4_18smem_ptr_flag_bitsILi16EEENSU_INS5_IJNSA_ILi8EEESH_EEENS5_IJSH_SB_EEEEEEEvNS4_8identityENS4_13SM90_TMA_LOADES1C_vS1D_EENS_8epilogue10collective6detail29Sm90TmaWarpSpecializedAdapterINS1H_15DefaultEpilogueISJ_SK_SK_NS1G_6thread17LinearCombinationISJ_Li1EffLNS1L_9ScaleType4KindE0ELNS_15FloatRoundStyleE2ESJ_EENS1_15EpilogueDefaultEEEEEvvEEEEvNT_6ParamsE --------------------------
	.section	.text._ZN7cutlass13device_kernelINS_4gemm6kernel13GemmUniversalIN4cute5tupleIJiiiiEEENS1_10collective13CollectiveMmaINS1_34MainloopSm90TmaGmmaWarpSpecializedILi4ENS5_IJNS4_1CILi1EEENSA_ILi2EEESB_EEENS1_35KernelTmaWarpSpecializedCooperativeEEENS5_IJNSA_ILi128EEENSA_ILi64EEESG_EEENS_10bfloat16_tENS5_IJlSB_lEEESJ_SK_NS4_8TiledMMAINS4_8MMA_AtomIJNS4_4SM904GMMA27MMA_64x64x16_F32BF16BF16_SSILNSO_5MajorE0ELSQ_0ELNSO_7ScaleInE1ELSR_1EEEEEENS4_6LayoutINS5_IJSC_SB_SB_EEENS5_IJSB_NSA_ILi0EEESW_EEEEENS5_IJNS4_10UnderscoreESZ_SZ_EEEEENS4_23SM90_TMA_LOAD_MULTICASTENS4_14ComposedLayoutINS4_7SwizzleILi3ELi4ELi3EEENS4_18smem_ptr_flag_bitsILi16EEENSU_INS5_IJNSA_ILi8EEESH_EEENS5_IJSH_SB_EEEEEEEvNS4_8identityENS4_13SM90_TMA_LOADES1C_vS1D_EENS_8epilogue10collective6detail29Sm90TmaWarpSpecializedAdapterINS1H_15DefaultEpilogueISJ_SK_SK_NS1G_6thread17LinearCombinationISJ_Li1EffLNS1L_9ScaleType4KindE0ELNS_15FloatRoundStyleE2ESJ_EENS1_15EpilogueDefaultEEEEEvvEEEEvNT_6ParamsE,"ax",@progbits
	.align	128
.text._ZN7cutlass13device_kernelINS_4gemm6kernel13GemmUniversalIN4cute5tupleIJiiiiEEENS1_10collective13CollectiveMmaINS1_34MainloopSm90TmaGmmaWarpSpecializedILi4ENS5_IJNS4_1CILi1EEENSA_ILi2EEESB_EEENS1_35KernelTmaWarpSpecializedCooperativeEEENS5_IJNSA_ILi128EEENSA_ILi64EEESG_EEENS_10bfloat16_tENS5_IJlSB_lEEESJ_SK_NS4_8TiledMMAINS4_8MMA_AtomIJNS4_4SM904GMMA27MMA_64x64x16_F32BF16BF16_SSILNSO_5MajorE0ELSQ_0ELNSO_7ScaleInE1ELSR_1EEEEEENS4_6LayoutINS5_IJSC_SB_SB_EEENS5_IJSB_NSA_ILi0EEESW_EEEEENS5_IJNS4_10UnderscoreESZ_SZ_EEEEENS4_23SM90_TMA_LOAD_MULTICASTENS4_14ComposedLayoutINS4_7SwizzleILi3ELi4ELi3EEENS4_18smem_ptr_flag_bitsILi16EEENSU_INS5_IJNSA_ILi8EEESH_EEENS5_IJSH_SB_EEEEEEEvNS4_8identityENS4_13SM90_TMA_LOADES1C_vS1D_EENS_8epilogue10collective6detail29Sm90TmaWarpSpecializedAdapterINS1H_15DefaultEpilogueISJ_SK_SK_NS1G_6thread17LinearCombinationISJ_Li1EffLNS1L_9ScaleType4KindE0ELNS_15FloatRoundStyleE2ESJ_EENS1_15EpilogueDefaultEEEEEvvEEEEvNT_6ParamsE:
        .type           _ZN7cutlass13device_kernelINS_4gemm6kernel13GemmUniversalIN4cute5tupleIJiiiiEEENS1_10collective13CollectiveMmaINS1_34MainloopSm90TmaGmmaWarpSpecializedILi4ENS5_IJNS4_1CILi1EEENSA_ILi2EEESB_EEENS1_35KernelTmaWarpSpecializedCooperativeEEENS5_IJNSA_ILi128EEENSA_ILi64EEESG_EEENS_10bfloat16_tENS5_IJlSB_lEEESJ_SK_NS4_8TiledMMAINS4_8MMA_AtomIJNS4_4SM904GMMA27MMA_64x64x16_F32BF16BF16_SSILNSO_5MajorE0ELSQ_0ELNSO_7ScaleInE1ELSR_1EEEEEENS4_6LayoutINS5_IJSC_SB_SB_EEENS5_IJSB_NSA_ILi0EEESW_EEEEENS5_IJNS4_10UnderscoreESZ_SZ_EEEEENS4_23SM90_TMA_LOAD_MULTICASTENS4_14ComposedLayoutINS4_7SwizzleILi3ELi4ELi3EEENS4_18smem_ptr_flag_bitsILi16EEENSU_INS5_IJNSA_ILi8EEESH_EEENS5_IJSH_SB_EEEEEEEvNS4_8identityENS4_13SM90_TMA_LOADES1C_vS1D_EENS_8epilogue10collective6detail29Sm90TmaWarpSpecializedAdapterINS1H_15DefaultEpilogueISJ_SK_SK_NS1G_6thread17LinearCombinationISJ_Li1EffLNS1L_9ScaleType4KindE0ELNS_15FloatRoundStyleE2ESJ_EENS1_15EpilogueDefaultEEEEEvvEEEEvNT_6ParamsE,@function
        .size           _ZN7cutlass13device_kernelINS_4gemm6kernel13GemmUniversalIN4cute5tupleIJiiiiEEENS1_10collective13CollectiveMmaINS1_34MainloopSm90TmaGmmaWarpSpecializedILi4ENS5_IJNS4_1CILi1EEENSA_ILi2EEESB_EEENS1_35KernelTmaWarpSpecializedCooperativeEEENS5_IJNSA_ILi128EEENSA_ILi64EEESG_EEENS_10bfloat16_tENS5_IJlSB_lEEESJ_SK_NS4_8TiledMMAINS4_8MMA_AtomIJNS4_4SM904GMMA27MMA_64x64x16_F32BF16BF16_SSILNSO_5MajorE0ELSQ_0ELNSO_7ScaleInE1ELSR_1EEEEEENS4_6LayoutINS5_IJSC_SB_SB_EEENS5_IJSB_NSA_ILi0EEESW_EEEEENS5_IJNS4_10UnderscoreESZ_SZ_EEEEENS4_23SM90_TMA_LOAD_MULTICASTENS4_14ComposedLayoutINS4_7SwizzleILi3ELi4ELi3EEENS4_18smem_ptr_flag_bitsILi16EEENSU_INS5_IJNSA_ILi8EEESH_EEENS5_IJSH_SB_EEEEEEEvNS4_8identityENS4_13SM90_TMA_LOADES1C_vS1D_EENS_8epilogue10collective6detail29Sm90TmaWarpSpecializedAdapterINS1H_15DefaultEpilogueISJ_SK_SK_NS1G_6thread17LinearCombinationISJ_Li1EffLNS1L_9ScaleType4KindE0ELNS_15FloatRoundStyleE2ESJ_EENS1_15EpilogueDefaultEEEEEvvEEEEvNT_6ParamsE,(.L_x_133 - _ZN7cutlass13device_kernelINS_4gemm6kernel13GemmUniversalIN4cute5tupleIJiiiiEEENS1_10collective13CollectiveMmaINS1_34MainloopSm90TmaGmmaWarpSpecializedILi4ENS5_IJNS4_1CILi1EEENSA_ILi2EEESB_EEENS1_35KernelTmaWarpSpecializedCooperativeEEENS5_IJNSA_ILi128EEENSA_ILi64EEESG_EEENS_10bfloat16_tENS5_IJlSB_lEEESJ_SK_NS4_8TiledMMAINS4_8MMA_AtomIJNS4_4SM904GMMA27MMA_64x64x16_F32BF16BF16_SSILNSO_5MajorE0ELSQ_0ELNSO_7ScaleInE1ELSR_1EEEEEENS4_6LayoutINS5_IJSC_SB_SB_EEENS5_IJSB_NSA_ILi0EEESW_EEEEENS5_IJNS4_10UnderscoreESZ_SZ_EEEEENS4_23SM90_TMA_LOAD_MULTICASTENS4_14ComposedLayoutINS4_7SwizzleILi3ELi4ELi3EEENS4_18smem_ptr_flag_bitsILi16EEENSU_INS5_IJNSA_ILi8EEESH_EEENS5_IJSH_SB_EEEEEEEvNS4_8identityENS4_13SM90_TMA_LOADES1C_vS1D_EENS_8epilogue10collective6detail29Sm90TmaWarpSpecializedAdapterINS1H_15DefaultEpilogueISJ_SK_SK_NS1G_6thread17LinearCombinationISJ_Li1EffLNS1L_9ScaleType4KindE0ELNS_15FloatRoundStyleE2ESJ_EENS1_15EpilogueDefaultEEEEEvvEEEEvNT_6ParamsE)
        .other          _ZN7cutlass13device_kernelINS_4gemm6kernel13GemmUniversalIN4cute5tupleIJiiiiEEENS1_10collective13CollectiveMmaINS1_34MainloopSm90TmaGmmaWarpSpecializedILi4ENS5_IJNS4_1CILi1EEENSA_ILi2EEESB_EEENS1_35KernelTmaWarpSpecializedCooperativeEEENS5_IJNSA_ILi128EEENSA_ILi64EEESG_EEENS_10bfloat16_tENS5_IJlSB_lEEESJ_SK_NS4_8TiledMMAINS4_8MMA_AtomIJNS4_4SM904GMMA27MMA_64x64x16_F32BF16BF16_SSILNSO_5MajorE0ELSQ_0ELNSO_7ScaleInE1ELSR_1EEEEEENS4_6LayoutINS5_IJSC_SB_SB_EEENS5_IJSB_NSA_ILi0EEESW_EEEEENS5_IJNS4_10UnderscoreESZ_SZ_EEEEENS4_23SM90_TMA_LOAD_MULTICASTENS4_14ComposedLayoutINS4_7SwizzleILi3ELi4ELi3EEENS4_18smem_ptr_flag_bitsILi16EEENSU_INS5_IJNSA_ILi8EEESH_EEENS5_IJSH_SB_EEEEEEEvNS4_8identityENS4_13SM90_TMA_LOADES1C_vS1D_EENS_8epilogue10collective6detail29Sm90TmaWarpSpecializedAdapterINS1H_15DefaultEpilogueISJ_SK_SK_NS1G_6thread17LinearCombinationISJ_Li1EffLNS1L_9ScaleType4KindE0ELNS_15FloatRoundStyleE2ESJ_EENS1_15EpilogueDefaultEEEEEvvEEEEvNT_6ParamsE,@"STO_CUDA_ENTRY STV_DEFAULT"
_ZN7cutlass13device_kernelINS_4gemm6kernel13GemmUniversalIN4cute5tupleIJiiiiEEENS1_10collective13CollectiveMmaINS1_34MainloopSm90TmaGmmaWarpSpecializedILi4ENS5_IJNS4_1CILi1EEENSA_ILi2EEESB_EEENS1_35KernelTmaWarpSpecializedCooperativeEEENS5_IJNSA_ILi128EEENSA_ILi64EEESG_EEENS_10bfloat16_tENS5_IJlSB_lEEESJ_SK_NS4_8TiledMMAINS4_8MMA_AtomIJNS4_4SM904GMMA27MMA_64x64x16_F32BF16BF16_SSILNSO_5MajorE0ELSQ_0ELNSO_7ScaleInE1ELSR_1EEEEEENS4_6LayoutINS5_IJSC_SB_SB_EEENS5_IJSB_NSA_ILi0EEESW_EEEEENS5_IJNS4_10UnderscoreESZ_SZ_EEEEENS4_23SM90_TMA_LOAD_MULTICASTENS4_14ComposedLayoutINS4_7SwizzleILi3ELi4ELi3EEENS4_18smem_ptr_flag_bitsILi16EEENSU_INS5_IJNSA_ILi8EEESH_EEENS5_IJSH_SB_EEEEEEEvNS4_8identityENS4_13SM90_TMA_LOADES1C_vS1D_EENS_8epilogue10collective6detail29Sm90TmaWarpSpecializedAdapterINS1H_15DefaultEpilogueISJ_SK_SK_NS1G_6thread17LinearCombinationISJ_Li1EffLNS1L_9ScaleType4KindE0ELNS_15FloatRoundStyleE2ESJ_EENS1_15EpilogueDefaultEEEEEvvEEEEvNT_6ParamsE:
[----:B------:R-:W0:Y:S01]  /*0000*/  LDC R1, c[0x0][0x28] ;  /* 0x00000a00ff017b82 */ /* 0x000e220000000800 */
[----:B------:R-:W1:Y:S01]  /*0010*/  S2R R62, SR_TID.X ;  /* 0x00000000003e7919 */ /* 0x000e620000002100 */
[----:B------:R-:W-:Y:S01]  /*0020*/  ELECT P0, URZ, PT ;  /* 0x00000000003f782f */ /* 0x000fe20003800000 */
[----:B------:R-:W-:Y:S01]  /*0030*/  BSSY B0, `(.L_x_0) ;  /* 0x000000f000007945 */ /* 0x000fe20003800000 */
[--C-:B-1----:R-:W-:Y:S02]  /*0040*/  SHF.R.U32.HI R0, RZ, 0x5, R62.reuse ;  /* 0x00000005ff007819 */ /* 0x102fe4000001163e */
[----:B------:R-:W-:-:S03]  /*0050*/  SHF.R.U32.HI R6, RZ, 0x7, R62 ;  /* 0x00000007ff067819 */ /* 0x000fc6000001163e */
[----:B------:R-:W1:Y:S04]  /*0060*/  SHFL.IDX PT, R3, R0, RZ, 0x1f ;  /* 0x00001fff00037589 */ /* 0x000e6800000e0000 */
[----:B------:R2:W3:Y:S01]  /*0070*/  SHFL.IDX PT, R2, R6, RZ, 0x1f ;  /* 0x00001fff06027589 */ /* 0x0004e200000e0000 */
[----:B-1----:R-:W-:-:S13]  /*0080*/  ISETP.NE.OR P0, PT, R3, RZ, !P0 ;  /* 0x000000ff0300720c */ /* 0x002fda0004705670 */
[----:B0-23--:R-:W-:Y:S05]  /*0090*/  @P0 BRA `(.L_x_1) ;  /* 0x0000000000200947 */ /* 0x00dfea0003800000 */
[----:B------:R-:W-:Y:S02]  /*00a0*/  ULDC.64 UR4, c[0x0][0x198] ;  /* 0x0000660000047ab9 */ /* 0x000fe40000000a00 */
[----:B------:R-:W-:Y:S02]  /*00b0*/  UIADD3 UR6, UP0, UR4, 0xf0, URZ ;  /* 0x000000f004067890 */ /* 0x000fe4000ff1e03f */
[----:B------:R-:W-:Y:S02]  /*00c0*/  UIADD3 UR4, UP1, UR4, 0x1f0, URZ ;  /* 0x000001f004047890 */ /* 0x000fe4000ff3e03f */
[----:B------:R-:W-:Y:S02]  /*00d0*/  UIADD3.X UR7, URZ, UR5, URZ, UP0, !UPT ;  /* 0x000000053f077290 */ /* 0x000fe400087fe43f */
[----:B------:R-:W-:-:S07]  /*00e0*/  UIADD3.X UR5, URZ, UR5, URZ, UP1, !UPT ;  /* 0x000000053f057290 */ /* 0x000fce0008ffe43f */
[----:B------:R0:W-:Y:S02]  /*00f0*/  UTMACCTL.PF [UR6] ;  /* 0x00000000060079b9 */ /* 0x0001e40008040000 */
[----:B------:R0:W-:Y:S02]  /*0100*/  UTMACCTL.PF [UR4] ;  /* 0x00000000040079b9 */ /* 0x0001e40008040000 */
[----:B0-----:R-:W-:Y:S01]  /*0110*/  NOP ;  /* 0x0000000000007918 */ /* 0x001fe20000000000 */
.L_x_1:
[----:B------:R-:W-:Y:S05]  /*0120*/  BSYNC B0 ;  /* 0x0000000000007941 */ /* 0x000fea0003800000 */
.L_x_0:
[----:B------:R-:W0:Y:S02]  /*0130*/  SHFL.IDX PT, R5, R0, RZ, 0x1f ;  /* 0x00001fff00057589 */ /* 0x000e2400000e0000 */
[----:B0-----:R-:W-:-:S13]  /*0140*/  ISETP.NE.AND P0, PT, R5, RZ, PT ;  /* 0x000000ff0500720c */ /* 0x001fda0003f05270 */
[----:B------:R-:W-:Y:S05]  /*0150*/  @P0 BRA `(.L_x_2) ;  /* 0x0000000000580947 */ /* 0x000fea0003800000 */
[----:B------:R-:W0:Y:S01]  /*0160*/  S2UR UR8, SR_CgaCtaId ;  /* 0x00000000000879c3 */ /* 0x000e220000008800 */
[----:B------:R-:W-:Y:S01]  /*0170*/  UMOV UR4, 0x400 ;  /* 0x0000040000047882 */ /* 0x000fe20000000000 */
[----:B------:R-:W-:Y:S01]  /*0180*/  UMOV UR5, 0x1 ;  /* 0x0000000100057882 */ /* 0x000fe20000000000 */
[----:B------:R-:W-:Y:S01]  /*0190*/  UMOV UR6, 0x4 ;  /* 0x0000000400067882 */ /* 0x000fe20000000000 */
[----:B------:R-:W-:Y:S01]  /*01a0*/  ELECT P0, URZ, PT ;  /* 0x00000000003f782f */ /* 0x000fe20003800000 */
[----:B------:R-:W-:-:S04]  /*01b0*/  UIADD3 UR6, -UR6, 0x100000, URZ ;  /* 0x0010000006067890 */ /* 0x000fc8000fffe13f */
[----:B------:R-:W-:Y:S02]  /*01c0*/  USHF.L.U32 UR7, UR6, 0xb, URZ ;  /* 0x0000000b06077899 */ /* 0x000fe4000800063f */
[----:B------:R-:W-:Y:S02]  /*01d0*/  USHF.L.U32 UR6, UR6, 0x1, URZ ;  /* 0x0000000106067899 */ /* 0x000fe4000800063f */
[----:B0-----:R-:W-:Y:S02]  /*01e0*/  ULEA UR8, UR8, UR4, 0x18 ;  /* 0x0000000408087291 */ /* 0x001fe4000f8ec03f */
[----:B------:R-:W-:-:S04]  /*01f0*/  UIADD3 UR4, -UR5, 0x100000, URZ ;  /* 0x0010000005047890 */ /* 0x000fc8000fffe13f */
[----:B------:R-:W-:Y:S02]  /*0200*/  USHF.L.U32 UR5, UR4, 0xb, URZ ;  /* 0x0000000b04057899 */ /* 0x000fe4000800063f */
[----:B------:R-:W-:Y:S01]  /*0210*/  USHF.L.U32 UR4, UR4, 0x1, URZ ;  /* 0x0000000104047899 */ /* 0x000fe2000800063f */
[----:B------:R-:W0:Y:S11]  /*0220*/  FENCE.VIEW.ASYNC.S ;  /* 0x00000000000073c6 */ /* 0x000e360000000000 */
[----:B0-----:R0:W1:Y:S01]  /*0230*/  SYNCS.EXCH.64 URZ, [UR8], UR4 ;  /* 0x00000004083f75b2 */ /* 0x0010620008000100 */
[----:B------:R0:W2:Y:S01]  /*0240*/  SYNCS.EXCH.64 URZ, [UR8+0x20], UR6 ;  /* 0x00002006083f75b2 */ /* 0x0000a20008000100 */
[----:B------:R0:W3:Y:S01]  /*0250*/  SYNCS.EXCH.64 URZ, [UR8+0x8], UR4 ;  /* 0x00000804083f75b2 */ /* 0x0000e20008000100 */
[----:B------:R0:W4:Y:S01]  /*0260*/  SYNCS.EXCH.64 URZ, [UR8+0x28], UR6 ;  /* 0x00002806083f75b2 */ /* 0x0001220008000100 */
[----:B------:R0:W0:Y:S01]  /*0270*/  SYNCS.EXCH.64 URZ, [UR8+0x10], UR4 ;  /* 0x00001004083f75b2 */ /* 0x0000220008000100 */
[----:B------:R0:W0:Y:S01]  /*0280*/  SYNCS.EXCH.64 URZ, [UR8+0x30], UR6 ;  /* 0x00003006083f75b2 */ /* 0x0000220008000100 */
[----:B------:R0:W0:Y:S01]  /*0290*/  SYNCS.EXCH.64 URZ, [UR8+0x18], UR4 ;  /* 0x00001804083f75b2 */ /* 0x0000220008000100 */
[----:B------:R0:W0:Y:S01]  /*02a0*/  SYNCS.EXCH.64 URZ, [UR8+0x38], UR6 ;  /* 0x00003806083f75b2 */ /* 0x0000220008000100 */
[----:B------:R-:W-:Y:S01]  /*02b0*/  NOP ;  /* 0x0000000000007918 */ /* 0x000fe20000000000 */
.L_x_2:
[----:B------:R-:W-:Y:S01]  /*02c0*/  SHF.R.S32.HI R7, RZ, 0x1f, R62 ;  /* 0x0000001fff077819 */ /* 0x000fe2000001143e */
[----:B------:R-:W5:Y:S01]  /*02d0*/  SHFL.IDX PT, R0, R0, RZ, 0x1f ;  /* 0x00001fff00007589 */ /* 0x000f6200000e0000 */
[----:B0-----:R-:W0:Y:S01]  /*02e0*/  S2UR UR8, SR_CTAID.X ;  /* 0x00000000000879c3 */ /* 0x001e220000002500 */
[----:B------:R-:W-:Y:S02]  /*02f0*/  ELECT P0, URZ, PT ;  /* 0x00000000003f782f */ /* 0x000fe40003800000 */
[----:B------:R-:W-:Y:S01]  /*0300*/  LEA.HI R7, R7, R62, RZ, 0x7 ;  /* 0x0000003e07077211 */ /* 0x000fe200078f38ff */
[----:B------:R-:W1:Y:S01]  /*0310*/  S2R R4, SR_CTAID.Y ;  /* 0x0000000000047919 */ /* 0x000e620000002600 */
[----:B------:R-:W-:Y:S01]  /*0320*/  ULDC UR4, c[0x0][0x154] ;  /* 0x0000550000047ab9 */ /* 0x000fe20000000800 */
[----:B------:R-:W-:Y:S01]  /*0330*/  NOP ;  /* 0x0000000000007918 */ /* 0x000fe20000000000 */
[----:B------:R-:W-:Y:S01]  /*0340*/  LOP3.LUT R7, R7, 0xffffff80, RZ, 0xc0, !PT ;  /* 0xffffff8007077812 */ /* 0x000fe200078ec0ff */
[----:B------:R-:W-:Y:S01]  /*0350*/  NOP ;  /* 0x0000000000007918 */ /* 0x000fe20000000000 */
[----:B------:R-:W2:Y:S03]  /*0360*/  LDC R14, c[0x0][0x140] ;  /* 0x00005000ff0e7b82 */ /* 0x000ea60000000800 */
[----:B------:R-:W-:-:S05]  /*0370*/  IMAD.IADD R7, R62, 0x1, -R7 ;  /* 0x000000013e077824 */ /* 0x000fca00078e0a07 */
[----:B------:R-:W-:Y:S01]  /*0380*/  SHF.R.S32.HI R8, RZ, 0x1f, R7 ;  /* 0x0000001fff087819 */ /* 0x000fe20000011407 */
[----:B------:R-:W3:Y:S01]  /*0390*/  LDC R12, c[0x0][0x144] ;  /* 0x00005100ff0c7b82 */ /* 0x000ee20000000800 */
[----:B------:R-:W-:Y:S02]  /*03a0*/  LOP3.LUT P2, RZ, R7, 0x7, RZ, 0xc0, !PT ;  /* 0x0000000707ff7812 */ /* 0x000fe4000784c0ff */
[----:B------:R-:W-:Y:S02]  /*03b0*/  LEA.HI R8, R8, R7, RZ, 0x3 ;  /* 0x0000000708087211 */ /* 0x000fe400078f18ff */
[----:B-----5:R-:W-:Y:S02]  /*03c0*/  ISETP.NE.OR P0, PT, R0, RZ, !P0 ;  /* 0x000000ff0000720c */ /* 0x020fe40004705670 */
[--C-:B------:R-:W-:Y:S02]  /*03d0*/  SHF.R.S32.HI R0, RZ, 0x3, R8.reuse ;  /* 0x00000003ff007819 */ /* 0x100fe40000011408 */
[----:B------:R-:W-:-:S02]  /*03e0*/  SHF.R.S32.HI R9, RZ, 0x1f, R8 ;  /* 0x0000001fff097819 */ /* 0x000fc40000011408 */
[----:B------:R-:W-:Y:S02]  /*03f0*/  SHF.R.S32.HI R8, RZ, 0x1f, R5 ;  /* 0x0000001fff087819 */ /* 0x000fe40000011405 */
[----:B------:R-:W-:Y:S02]  /*0400*/  LEA.HI R9, R9, R0, RZ, 0x2 ;  /* 0x0000000009097211 */ /* 0x000fe400078f10ff */
[----:B------:R-:W-:Y:S02]  /*0410*/  LEA.HI R8, R8, R5, RZ, 0x2 ;  /* 0x0000000508087211 */ /* 0x000fe400078f10ff */
[----:B-1----:R-:W-:Y:S01]  /*0420*/  I2FP.F32.U32 R11, R4 ;  /* 0x00000004000b7245 */ /* 0x002fe20000201000 */
[----:B------:R-:W-:Y:S01]  /*0430*/  VOTEU.ALL UP0, P0 ;  /* 0x00000000003f7886 */ /* 0x000fe20000000000 */
[----:B------:R-:W-:Y:S01]  /*0440*/  LOP3.LUT R10, R8, 0x3ffffffc, RZ, 0xc0, !PT ;  /* 0x3ffffffc080a7812 */ /* 0x000fe200078ec0ff */
[----:B------:R-:W-:Y:S01]  /*0450*/  VOTEU.ALL UP1, P0 ;  /* 0x00000000003f7886 */ /* 0x000fe20000020000 */
[----:B------:R-:W-:Y:S01]  /*0460*/  LOP3.LUT R9, R9, 0xfffffffc, RZ, 0xc0, !PT ;  /* 0xfffffffc09097812 */ /* 0x000fe200078ec0ff */
[----:B------:R-:W-:Y:S01]  /*0470*/  FMUL R13, R11, UR4 ;  /* 0x000000040b0d7c20 */ /* 0x000fe20008400000 */
[----:B------:R-:W1:Y:S01]  /*0480*/  @!UP0 S2UR UR7, SR_CgaCtaId ;  /* 0x00000000000789c3 */ /* 0x000e620000008800 */
[----:B------:R-:W-:Y:S01]  /*0490*/  IMAD.IADD R11, R5, 0x1, -R10 ;  /* 0x00000001050b7824 */ /* 0x000fe200078e0a0a */
[----:B0-----:R-:W-:Y:S01]  /*04a0*/  I2FP.F32.U32 R10, UR8 ;  /* 0x00000008000a7c45 */ /* 0x001fe20008201000 */
[----:B------:R-:W-:Y:S01]  /*04b0*/  IMAD.IADD R8, R0, 0x1, -R9 ;  /* 0x0000000100087824 */ /* 0x000fe200078e0a09 */
[----:B------:R-:W-:Y:S01]  /*04c0*/  ULDC UR4, c[0x0][0x150] ;  /* 0x0000540000047ab9 */ /* 0x000fe20000000800 */
[----:B------:R-:W0:Y:S01]  /*04d0*/  F2I.U32.TRUNC.NTZ R13, R13 ;  /* 0x0000000d000d7305 */ /* 0x000e22000020f000 */
[----:B------:R-:W-:Y:S01]  /*04e0*/  SHF.R.S32.HI R0, RZ, 0x1f, R3 ;  /* 0x0000001fff007819 */ /* 0x000fe20000011403 */
[----:B------:R-:W-:Y:S01]  /*04f0*/  FMUL R10, R10, UR4 ;  /* 0x000000040a0a7c20 */ /* 0x000fe20008400000 */
[----:B------:R-:W5:Y:S01]  /*0500*/  LDC R9, c[0x0][0x148] ;  /* 0x00005200ff097b82 */ /* 0x000f620000000800 */
[----:B------:R-:W-:Y:S01]  /*0510*/  IMAD R8, R11, 0x4, R8 ;  /* 0x000000040b087824 */ /* 0x000fe200078e0208 */
[----:B------:R-:W-:Y:S01]  /*0520*/  LEA.HI R0, R0, R3, RZ, 0x2 ;  /* 0x0000000300007211 */ /* 0x000fe200078f10ff */
[----:B------:R-:W-:Y:S01]  /*0530*/  UMOV UR4, 0x20 ;  /* 0x0000002000047882 */ /* 0x000fe20000000000 */
[----:B------:R-:W-:Y:S01]  /*0540*/  @!UP0 UMOV UR6, 0x400 ;  /* 0x0000040000068882 */ /* 0x000fe20000000000 */
[----:B------:R-:W4:Y:S01]  /*0550*/  F2I.U32.TRUNC.NTZ R10, R10 ;  /* 0x0000000a000a7305 */ /* 0x000f22000020f000 */
[----:B------:R-:W-:Y:S01]  /*0560*/  LOP3.LUT R0, R0, 0xfffffffc, RZ, 0xc0, !PT ;  /* 0xfffffffc00007812 */ /* 0x000fe200078ec0ff */
[----:B------:R-:W-:Y:S01]  /*0570*/  IMAD.SHL.U32 R19, R8, 0x4, RZ ;  /* 0x0000000408137824 */ /* 0x000fe200078e00ff */
[----:B------:R-:W-:-:S04]  /*0580*/  @!UP0 UIADD3 UR4, -UR4, 0x100000, URZ ;  /* 0x0010000004048890 */ /* 0x000fc8000fffe13f */
[----:B------:R-:W-:Y:S02]  /*0590*/  @!UP0 USHF.L.U32 UR5, UR4, 0xb, URZ ;  /* 0x0000000b04058899 */ /* 0x000fe4000800063f */
[----:B------:R-:W-:Y:S01]  /*05a0*/  @!UP0 USHF.L.U32 UR4, UR4, 0x1, URZ ;  /* 0x0000000104048899 */ /* 0x000fe2000800063f */
[----:B--2---:R-:W-:Y:S01]  /*05b0*/  ISETP.EQ.U32.AND P3, PT, R14, 0x1, PT ;  /* 0x000000010e00780c */ /* 0x004fe20003f62070 */
[----:B------:R-:W-:Y:S01]  /*05c0*/  IMAD.IADD R3, R3, 0x1, -R0 ;  /* 0x0000000103037824 */ /* 0x000fe200078e0a00 */
[----:B------:R-:W-:Y:S01]  /*05d0*/  LOP3.LUT R19, R8, 0xc, R19, 0x78, !PT ;  /* 0x0000000c08137812 */ /* 0x000fe200078e7813 */
[----:B0-----:R-:W-:Y:S02]  /*05e0*/  IMAD.MOV R22, RZ, RZ, -R13 ;  /* 0x000000ffff167224 */ /* 0x001fe400078e0a0d */
[----:B------:R-:W-:Y:S01]  /*05f0*/  VIADD R8, R2, 0xffffffff ;  /* 0xffffffff02087836 */ /* 0x000fe20000000000 */
[----:B-1----:R-:W-:Y:S01]  /*0600*/  @!UP0 ULEA UR6, UR7, UR6, 0x18 ;  /* 0x0000000607068291 */ /* 0x002fe2000f8ec03f */
[----:B------:R-:W-:Y:S01]  /*0610*/  ISETP.NE.AND P1, PT, R3, 0x3, PT ;  /* 0x000000030300780c */ /* 0x000fe20003f25270 */
[----:B------:R-:W-:Y:S01]  /*0620*/  VOTEU.ALL UP0, P0 ;  /* 0x00000000003f7886 */ /* 0x000fe20000000000 */
[----:B------:R-:W-:Y:S01]  /*0630*/  ISETP.LT.U32.AND P0, PT, R19, 0x2, !P2 ;  /* 0x000000021300780c */ /* 0x000fe20005701070 */
[----:B----4-:R-:W-:Y:S01]  /*0640*/  IMAD.MOV R7, RZ, RZ, -R10 ;  /* 0x000000ffff077224 */ /* 0x010fe200078e0a0a */
[----:B------:R-:W-:-:S02]  /*0650*/  ISETP.EQ.OR P1, PT, R3, RZ, !P1 ;  /* 0x000000ff0300720c */ /* 0x000fc40004f22670 */
[----:B------:R-:W-:Y:S01]  /*0660*/  ISETP.GE.U32.AND P5, PT, R8, 0x2, PT ;  /* 0x000000020800780c */ /* 0x000fe20003fa6070 */
[----:B-----5:R-:W-:Y:S01]  /*0670*/  IMAD R0, R9, R22, R4 ;  /* 0x0000001609007224 */ /* 0x020fe200078e0204 */
[----:B------:R-:W-:Y:S01]  /*0680*/  ISETP.EQ.AND P1, PT, R2, RZ, P1 ;  /* 0x000000ff0200720c */ /* 0x000fe20000f22270 */
[----:B---3--:R-:W-:Y:S01]  /*0690*/  IMAD R7, R12, R7, UR8 ;  /* 0x000000080c077e24 */ /* 0x008fe2000f8e0207 */
[----:B------:R-:W-:Y:S01]  /*06a0*/  ISETP.NE.AND P2, PT, R2, RZ, PT ;  /* 0x000000ff0200720c */ /* 0x000fe20003f45270 */
[----:B------:R-:W0:Y:S02]  /*06b0*/  FENCE.VIEW.ASYNC.S ;  /* 0x00000000000073c6 */ /* 0x000e240000000000 */
[----:B0-----:R0:W1:Y:S01]  /*06c0*/  @!UP0 SYNCS.EXCH.64 URZ, [UR6+0x50], UR4 ;  /* 0x00005004063f85b2 */ /* 0x0010620008000100 */
[----:B------:R-:W-:Y:S02]  /*06d0*/  ISETP.NE.AND P4, PT, R0, R19, PT ;  /* 0x000000130000720c */ /* 0x000fe40003f85270 */
[----:B------:R-:W-:-:S02]  /*06e0*/  SEL R18, RZ, 0x1, !P1 ;  /* 0x00000001ff127807 */ /* 0x000fc40004800000 */
[----:B------:R-:W-:Y:S02]  /*06f0*/  ISETP.EQ.OR P4, PT, R7, RZ, !P4 ;  /* 0x000000ff0700720c */ /* 0x000fe40006782670 */
[----:B------:R-:W-:Y:S02]  /*0700*/  LOP3.LUT R0, R62, 0x7f, RZ, 0xc0, !PT ;  /* 0x0000007f3e007812 */ /* 0x000fe400078ec0ff */
[----:B------:R-:W-:Y:S02]  /*0710*/  PLOP3.LUT P0, PT, P0, P4, PT, 0x80, 0x0 ;  /* 0x000000000000781c */ /* 0x000fe40000709070 */
[----:B------:R-:W-:Y:S02]  /*0720*/  SEL R18, R18, 0x2, P5 ;  /* 0x0000000212127807 */ /* 0x000fe40002800000 */
[----:B------:R-:W-:Y:S01]  /*0730*/  P2R R68, PR, RZ, 0x1 ;  /* 0x00000001ff447803 */ /* 0x000fe20000000000 */
[----:B------:R0:W2:Y:S01]  /*0740*/  @!UP1 SYNCS.EXCH.64 URZ, [UR6+0x58], UR4 ;  /* 0x00005804063f95b2 */ /* 0x0000a20008000100 */
[----:B------:R-:W-:Y:S01]  /*0750*/  NOP ;  /* 0x0000000000007918 */ /* 0x000fe20000000000 */
[----:B------:R-:W-:Y:S06]  /*0760*/  @!P3 BRA `(.L_x_3) ;  /* 0x000000000008b947 */ /* 0x000fec0003800000 */
[----:B-12---:R-:W-:Y:S01]  /*0770*/  UCGABAR_ARV ;  /* 0x00000000000079c7 */ /* 0x006fe20008000000 */
[----:B------:R-:W-:Y:S05]  /*0780*/  BRA `(.L_x_4) ;  /* 0x0000000000047947 */ /* 0x000fea0003800000 */
.L_x_3:
[----:B-12---:R-:W-:Y:S01]  /*0790*/  NOP ;  /* 0x0000000000007918 */ /* 0x006fe20000000000 */
.L_x_4:
[----:B------:R-:W1:Y:S01]  /*07a0*/  LDC R2, c[0x0][0x65c] ;  /* 0x00019700ff027b82 */ /* 0x000e620000000800 */
[----:B------:R-:W-:Y:S02]  /*07b0*/  IMAD.U32 R10, RZ, RZ, UR8 ;  /* 0x00000008ff0a7e24 */ /* 0x000fe4000f8e00ff */
[----:B------:R-:W-:Y:S01]  /*07c0*/  IMAD.MOV.U32 R11, RZ, RZ, RZ ;  /* 0x000000ffff0b7224 */ /* 0x000fe200078e00ff */
[----:B-1----:R-:W-:-:S04]  /*07d0*/  ISETP.NE.AND P1, PT, R2, 0x1, PT ;  /* 0x000000010200780c */ /* 0x002fc80003f25270 */
[----:B------:R-:W-:-:S09]  /*07e0*/  P2R R5, PR, RZ, 0x2 ;  /* 0x00000002ff057803 */ /* 0x000fd20000000000 */
[----:B------:R-:W1:Y:S01]  /*07f0*/  @P1 LDC R17, c[0x0][0x10] ;  /* 0x00000400ff111b82 */ /* 0x000e620000000800 */
[----:B------:R-:W-:Y:S02]  /*0800*/  @P1 IMAD.MOV.U32 R5, RZ, RZ, RZ ;  /* 0x000000ffff051224 */ /* 0x000fe400078e00ff */
[----:B------:R-:W-:-:S05]  /*0810*/  @P1 IMAD.MOV.U32 R15, RZ, RZ, RZ ;  /* 0x000000ffff0f1224 */ /* 0x000fca00078e00ff */
[----:B------:R-:W2:Y:S01]  /*0820*/  @!P1 LDC R13, c[0x0][0xc] ;  /* 0x00000300ff0d9b82 */ /* 0x000ea20000000800 */
[----:B0-----:R-:W-:Y:S01]  /*0830*/  ULDC UR4, c[0x0][0xc] ;  /* 0x0000030000047ab9 */ /* 0x001fe20000000800 */
[----:B------:R-:W-:Y:S01]  /*0840*/  ULDC UR5, c[0x0][0x10] ;  /* 0x0000040000057ab9 */ /* 0x000fe20000000800 */
[----:B------:R-:W-:Y:S01]  /*0850*/  ULDC UR6, c[0x0][0x14] ;  /* 0x0000050000067ab9 */ /* 0x000fe20000000800 */
[----:B------:R-:W-:-:S04]  /*0860*/  UIMAD.WIDE.U32 UR4, UR4, UR5, URZ ;  /* 0x00000005040472a5 */ /* 0x000fc8000f8e003f */
[----:B------:R-:W-:Y:S02]  /*0870*/  UIMAD.WIDE.U32 UR38, UR4, UR6, URZ ;  /* 0x00000006042672a5 */ /* 0x000fe4000f8e003f */
[----:B------:R-:W-:-:S04]  /*0880*/  UIMAD UR41, UR5, UR6, URZ ;  /* 0x00000006052972a4 */ /* 0x000fc8000f8e023f */
[----:B------:R-:W-:Y:S01]  /*0890*/  UIADD3 UR41, UR39, UR41, URZ ;  /* 0x0000002927297290 */ /* 0x000fe2000fffe03f */
[----:B-1----:R-:W-:-:S04]  /*08a0*/  @P1 IMAD.WIDE.U32 R16, R17, UR8, R4 ;  /* 0x0000000811101c25 */ /* 0x002fc8000f8e0004 */
[----:B------:R-:W-:Y:S02]  /*08b0*/  @P1 IMAD.IADD R17, R17, 0x1, R15 ;  /* 0x0000000111111824 */ /* 0x000fe400078e020f */
[----:B--2---:R-:W-:-:S04]  /*08c0*/  @!P1 IMAD.WIDE.U32 R10, R4, R13, R10 ;  /* 0x0000000d040a9225 */ /* 0x004fc800078e000a */
[----:B------:R-:W-:Y:S02]  /*08d0*/  @!P1 IMAD.MOV.U32 R16, RZ, RZ, R10 ;  /* 0x000000ffff109224 */ /* 0x000fe400078e000a */
[----:B------:R-:W-:Y:S01]  /*08e0*/  @!P1 IMAD.MOV.U32 R17, RZ, RZ, R11 ;  /* 0x000000ffff119224 */ /* 0x000fe200078e000b */
[----:B------:R-:W-:Y:S06]  /*08f0*/  @!P3 BRA `(.L_x_5) ;  /* 0x00000000000cb947 */ /* 0x000fec0003800000 */
[----:B------:R-:W-:Y:S01]  /*0900*/  UCGABAR_WAIT ;  /* 0x0000000000007dc7 */ /* 0x000fe20008000000 */
[----:B------:R-:W-:Y:S01]  /*0910*/  CCTL.IVALL ;  /* 0x00000000ff00798f */ /* 0x000fe20002000000 */
[----:B------:R-:W-:Y:S05]  /*0920*/  BRA `(.L_x_6) ;  /* 0x0000000000047947 */ /* 0x000fea0003800000 */
.L_x_5:
[----:B------:R-:W-:Y:S06]  /*0930*/  BAR.SYNC.DEFER_BLOCKING 0x0 ;  /* 0x0000000000007b1d */ /* 0x000fec0000010000 */
.L_x_6:
[----:B------:R-:W-:Y:S05]  /*0940*/  @!P2 BRA `(.L_x_7) ;  /* 0x0000004000e0a947 */ /* 0x000fea0003800000 */
[----:B------:R-:W-:-:S13]  /*0950*/  ISETP.GT.U32.AND P0, PT, R8, 0x1, PT ;  /* 0x000000010800780c */ /* 0x000fda0003f04070 */
[----:B------:R-:W-:Y:S05]  /*0960*/  @P0 EXIT ;  /* 0x000000000000094d */ /* 0x000fea0003800000 */
[----:B------:R-:W-:Y:S01]  /*0970*/  ULDC.64 UR4, c[0x0][0x650] ;  /* 0x0001940000047ab9 */ /* 0x000fe20000000a00 */
[----:B------:R-:W-:Y:S01]  /*0980*/  PRMT R3, RZ, 0x7610, R3 ;  /* 0x00007610ff037816 */ /* 0x000fe20000000003 */
[----:B------:R-:W-:Y:S01]  /*0990*/  IMAD.MOV.U32 R71, RZ, RZ, -0x1 ;  /* 0xffffffffff477424 */ /* 0x000fe200078e00ff */
[----:B------:R-:W-:Y:S01]  /*09a0*/  ISETP.GE.U32.AND P0, PT, R16, UR4, PT ;  /* 0x0000000410007c0c */ /* 0x000fe2000bf06070 */
[----:B------:R-:W-:Y:S02]  /*09b0*/  IMAD.MOV.U32 R70, RZ, RZ, -0x1 ;  /* 0xffffffffff467424 */ /* 0x000fe400078e00ff */
[----:B------:R-:W-:Y:S01]  /*09c0*/  IMAD.MOV.U32 R67, RZ, RZ, -0x1 ;  /* 0xffffffffff437424 */ /* 0x000fe200078e00ff */
[----:B------:R-:W-:-:S13]  /*09d0*/  ISETP.GE.U32.AND.EX P0, PT, R17, UR5, PT, P0 ;  /* 0x0000000511007c0c */ /* 0x000fda000bf06100 */
[----:B------:R-:W-:Y:S05]  /*09e0*/  @P0 BRA `(.L_x_8) ;  /* 0x0000000400280947 */ /* 0x000fea0003800000 */
[----:B------:R-:W0:Y:S01]  /*09f0*/  LDC.64 R24, c[0x0][0x628] ;  /* 0x00018a00ff187b82 */ /* 0x000e220000000a00 */
[----:B------:R-:W-:Y:S02]  /*0a00*/  IMAD.MOV.U32 R10, RZ, RZ, R16 ;  /* 0x000000ffff0a7224 */ /* 0x000fe400078e0010 */
[----:B------:R-:W-:-:S05]  /*0a10*/  IMAD.MOV.U32 R11, RZ, RZ, R17 ;  /* 0x000000ffff0b7224 */ /* 0x000fca00078e0011 */
[----:B------:R-:W1:Y:S08]  /*0a20*/  LDC R8, c[0x0][0x630] ;  /* 0x00018c00ff087b82 */ /* 0x000e700000000800 */
[----:B------:R-:W2:Y:S01]  /*0a30*/  LDC.64 R26, c[0x0][0x620] ;  /* 0x00018800ff1a7b82 */ /* 0x000ea20000000a00 */
[----:B0-----:R-:W-:-:S04]  /*0a40*/  ISETP.NE.U32.AND P0, PT, R24, RZ, PT ;  /* 0x000000ff1800720c */ /* 0x001fc80003f05070 */
[----:B------:R-:W-:-:S13]  /*0a50*/  ISETP.NE.AND.EX P0, PT, R25, RZ, PT, P0 ;  /* 0x000000ff1900720c */ /* 0x000fda0003f05300 */
[----:B-12---:R-:W-:Y:S05]  /*0a60*/  @!P0 BRA `(.L_x_9) ;  /* 0x0000000000288947 */ /* 0x006fea0003800000 */
[----:B------:R-:W0:Y:S02]  /*0a70*/  LDC R3, c[0x0][0x634] ;  /* 0x00018d00ff037b82 */ /* 0x000e240000000800 */
[----:B0-----:R-:W-:-:S05]  /*0a80*/  IADD3 R3, P0, R16, R3, RZ ;  /* 0x0000000310037210 */ /* 0x001fca0007f1e0ff */
[----:B------:R-:W-:-:S04]  /*0a90*/  IMAD.X R21, RZ, RZ, R17, P0 ;  /* 0x000000ffff157224 */ /* 0x000fc800000e0611 */
[----:B------:R-:W-:-:S04]  /*0aa0*/  IMAD.WIDE.U32 R10, R21, R24, RZ ;  /* 0x00000018150a7225 */ /* 0x000fc800078e00ff */
[----:B------:R-:W-:-:S04]  /*0ab0*/  IMAD.WIDE.U32 R12, P0, R3, R25, R10 ;  /* 0x00000019030c7225 */ /* 0x000fc8000780000a */
[----:B------:R-:W-:-:S04]  /*0ac0*/  IMAD.WIDE.U32 R10, R3, R24, RZ ;  /* 0x00000018030a7225 */ /* 0x000fc800078e00ff */
[----:B------:R-:W-:Y:S01]  /*0ad0*/  IMAD.X R15, RZ, RZ, RZ, P0 ;  /* 0x000000ffff0f7224 */ /* 0x000fe200000e06ff */
[----:B------:R-:W-:Y:S01]  /*0ae0*/  IADD3 RZ, P0, R11, R12, RZ ;  /* 0x0000000c0bff7210 */ /* 0x000fe20007f1e0ff */
[----:B------:R-:W-:-:S04]  /*0af0*/  IMAD.MOV.U32 R14, RZ, RZ, R13 ;  /* 0x000000ffff0e7224 */ /* 0x000fc800078e000d */
[----:B------:R-:W-:-:S08]  /*0b00*/  IMAD.WIDE.U32.X R10, R21, R25, R14, P0 ;  /* 0x00000019150a7225 */ /* 0x000fd000000e040e */
.L_x_9:
[----:B------:R-:W0:Y:S01]  /*0b10*/  LDC.64 R30, c[0x0][0x640] ;  /* 0x00019000ff1e7b82 */ /* 0x000e220000000a00 */
[--C-:B------:R-:W-:Y:S01]  /*0b20*/  SHF.R.U64 R67, R10, R8, R11.reuse ;  /* 0x000000080a437219 */ /* 0x100fe2000000120b */
[----:B------:R-:W-:Y:S01]  /*0b30*/  IMAD R22, R9, R22, R4 ;  /* 0x0000001609167224 */ /* 0x000fe200078e0204 */
[----:B------:R-:W-:Y:S01]  /*0b40*/  SHF.R.U32.HI R3, RZ, R8, R11 ;  /* 0x00000008ff037219 */ /* 0x000fe2000001160b */
[----:B------:R-:W-:Y:S01]  /*0b50*/  IMAD.MOV.U32 R23, RZ, RZ, 0x1 ;  /* 0x00000001ff177424 */ /* 0x000fe200078e00ff */
[----:B------:R-:W-:-:S03]  /*0b60*/  IADD3 R5, P0, RZ, -R67, RZ ;  /* 0x80000043ff057210 */ /* 0x000fc60007f1e0ff */
[----:B------:R-:W1:Y:S02]  /*0b70*/  LDC R12, c[0x0][0x618] ;  /* 0x00018600ff0c7b82 */ /* 0x000e640000000800 */
[----:B------:R-:W-:Y:S02]  /*0b80*/  IMAD.X R3, RZ, RZ, ~R3, P0 ;  /* 0x000000ffff037224 */ /* 0x000fe400000e0e03 */
[----:B------:R-:W-:-:S04]  /*0b90*/  IMAD.WIDE.U32 R10, R5, R26, R16 ;  /* 0x0000001a050a7225 */ /* 0x000fc800078e0010 */
[----:B------:R-:W2:Y:S01]  /*0ba0*/  LDC R20, c[0x0][0x608] ;  /* 0x00018200ff147b82 */ /* 0x000ea20000000800 */
[----:B------:R-:W-:Y:S02]  /*0bb0*/  IMAD R8, R3, R26, RZ ;  /* 0x0000001a03087224 */ /* 0x000fe400078e02ff */
[----:B------:R-:W-:Y:S02]  /*0bc0*/  IMAD.MOV.U32 R3, RZ, RZ, -0x1 ;  /* 0xffffffffff037424 */ /* 0x000fe400078e00ff */
[----:B------:R-:W-:-:S03]  /*0bd0*/  IMAD R5, R5, R27, R8 ;  /* 0x0000001b05057224 */ /* 0x000fc600078e0208 */
[----:B------:R-:W3:Y:S01]  /*0be0*/  LDC R28, c[0x0][0x658] ;  /* 0x00019600ff1c7b82 */ /* 0x000ee20000000800 */
[----:B------:R-:W-:Y:S01]  /*0bf0*/  IMAD.IADD R5, R11, 0x1, R5 ;  /* 0x000000010b057824 */ /* 0x000fe200078e0205 */
[----:B0-----:R-:W-:-:S04]  /*0c00*/  ISETP.NE.U32.AND P0, PT, R30, RZ, PT ;  /* 0x000000ff1e00720c */ /* 0x001fc80003f05070 */
[----:B------:R-:W-:Y:S02]  /*0c10*/  ISETP.NE.AND.EX P0, PT, R31, RZ, PT, P0 ;  /* 0x000000ff1f00720c */ /* 0x000fe40003f05300 */
[----:B------:R-:W0:Y:S01]  /*0c20*/  LDC R24, c[0x0][0x600] ;  /* 0x00018000ff187b82 */ /* 0x000e220000000800 */
[-CC-:B-1----:R-:W-:Y:S02]  /*0c30*/  SHF.R.U64 R14, R10, R12.reuse, R5.reuse ;  /* 0x0000000c0a0e7219 */ /* 0x182fe40000001205 */
[----:B------:R-:W-:-:S05]  /*0c40*/  SHF.R.U32.HI R5, RZ, R12, R5 ;  /* 0x0000000cff057219 */ /* 0x000fca0000011605 */
[----:B------:R-:W1:Y:S01]  /*0c50*/  LDC R15, c[0x0][0x648] ;  /* 0x00019200ff0f7b82 */ /* 0x000e620000000800 */
[-CC-:B--2---:R-:W-:Y:S02]  /*0c60*/  SHF.R.U64 R27, R14, R20.reuse, R5.reuse ;  /* 0x000000140e1b7219 */ /* 0x184fe40000001205 */
[----:B------:R-:W-:-:S05]  /*0c70*/  SHF.R.U32.HI R5, RZ, R20, R5 ;  /* 0x00000014ff057219 */ /* 0x000fca0000011605 */
[----:B------:R-:W2:Y:S01]  /*0c80*/  LDC R21, c[0x0][0x638] ;  /* 0x00018e00ff157b82 */ /* 0x000ea20000000800 */
[-CC-:B---3--:R-:W-:Y:S02]  /*0c90*/  SHF.R.U64 R20, R27, R28.reuse, R5.reuse ;  /* 0x0000001c1b147219 */ /* 0x188fe40000001205 */
[-C--:B------:R-:W-:Y:S02]  /*0ca0*/  SHF.L.U32 R3, R3, R28.reuse, RZ ;  /* 0x0000001c03037219 */ /* 0x080fe400000006ff */
[----:B------:R-:W-:Y:S01]  /*0cb0*/  SHF.R.U32.HI R5, RZ, R28, R5 ;  /* 0x0000001cff057219 */ /* 0x000fe20000011605 */
[----:B------:R-:W-:Y:S01]  /*0cc0*/  IMAD.MOV.U32 R4, RZ, RZ, R20 ;  /* 0x000000ffff047224 */ /* 0x000fe200078e0014 */
[----:B------:R-:W-:Y:S01]  /*0cd0*/  LOP3.LUT R12, RZ, R3, RZ, 0x33, !PT ;  /* 0x00000003ff0c7212 */ /* 0x000fe200078e33ff */
[----:B------:R-:W3:Y:S01]  /*0ce0*/  LDC R25, c[0x0][0x610] ;  /* 0x00018400ff197b82 */ /* 0x000ee20000000800 */
[----:B------:R-:W-:Y:S05]  /*0cf0*/  @!P0 BRA `(.L_x_10) ;  /* 0x0000000000288947 */ /* 0x000fea0003800000 */
[----:B------:R-:W4:Y:S02]  /*0d00*/  LDC R3, c[0x0][0x64c] ;  /* 0x00019300ff037b82 */ /* 0x000f240000000800 */
[----:B----4-:R-:W-:-:S05]  /*0d10*/  IADD3 R3, P0, R20, R3, RZ ;  /* 0x0000000314037210 */ /* 0x010fca0007f1e0ff */
        /* <DEDUP_REMOVED lines=8> */
.L_x_10:
[----:B-1----:R-:W-:Y:S01]  /*0da0*/  SHF.R.U64 R4, R4, R15, R5 ;  /* 0x0000000f04047219 */ /* 0x002fe20000001205 */
[----:B0-----:R-:W-:Y:S01]  /*0db0*/  VIADD R5, R24, 0xffffffff ;  /* 0xffffffff18057836 */ /* 0x001fe20000000000 */
[----:B------:R-:W-:Y:S02]  /*0dc0*/  SHF.L.U32 R3, R23, R28, RZ ;  /* 0x0000001c17037219 */ /* 0x000fe400000006ff */
[----:B------:R-:W-:Y:S01]  /*0dd0*/  LOP3.LUT R12, R27, R12, RZ, 0xc0, !PT ;  /* 0x0000000c1b0c7212 */ /* 0x000fe200078ec0ff */
[----:B------:R-:W-:Y:S01]  /*0de0*/  IMAD.MOV R8, RZ, RZ, -R4 ;  /* 0x000000ffff087224 */ /* 0x000fe200078e0a04 */
[----:B------:R-:W-:-:S03]  /*0df0*/  SEL R7, R7, R22, !P1 ;  /* 0x0000001607077207 */ /* 0x000fc60004800000 */
[----:B------:R-:W-:Y:S01]  /*0e00*/  IMAD R12, R3, R4, R12 ;  /* 0x00000004030c7224 */ /* 0x000fe200078e020c */
[----:B------:R-:W-:Y:S01]  /*0e10*/  LOP3.LUT R4, R14, R5, RZ, 0xc0, !PT ;  /* 0x000000050e047212 */ /* 0x000fe200078ec0ff */
[----:B--2---:R-:W-:Y:S02]  /*0e20*/  IMAD R3, R8, R21, R20 ;  /* 0x0000001508037224 */ /* 0x004fe400078e0214 */
[----:B---3--:R-:W-:Y:S02]  /*0e30*/  IMAD R7, R12, R25, R7 ;  /* 0x000000190c077224 */ /* 0x008fe400078e0207 */
[----:B------:R-:W-:Y:S02]  /*0e40*/  IMAD.MOV.U32 R5, RZ, RZ, 0x1 ;  /* 0x00000001ff057424 */ /* 0x000fe400078e00ff */
[----:B------:R-:W-:-:S03]  /*0e50*/  IMAD R4, R3, R24, R4 ;  /* 0x0000001803047224 */ /* 0x000fc600078e0204 */
[----:B------:R-:W-:Y:S02]  /*0e60*/  PRMT R3, R5, 0x7610, R3 ;  /* 0x0000761005037816 */ /* 0x000fe40000000003 */
[----:B------:R-:W-:Y:S02]  /*0e70*/  SEL R70, R4, R7, !P1 ;  /* 0x0000000704467207 */ /* 0x000fe40004800000 */
[----:B------:R-:W-:-:S07]  /*0e80*/  SEL R71, R7, R4, !P1 ;  /* 0x0000000407477207 */ /* 0x000fce0004800000 */
.L_x_8:
[----:B------:R-:W-:-:S08]  /*0e90*/  NOP ;  /* 0x0000000000007918 */ /* 0x000fd00000000000 */
[----:B------:R-:W0:Y:S02]  /*0ea0*/  USETMAXREG.TRY_ALLOC.CTAPOOL UP0, 0xe8 ;  /* 0x000000e8000079c8 */ /* 0x000e240008000600 */
[----:B0-----:R-:W-:-:S13]  /*0eb0*/  PLOP3.LUT P0, PT, PT, PT, UP0, 0x80, 0x0 ;  /* 0x000000000000781c */ /* 0x001fda0003f0f008 */
[----:B------:R-:W-:Y:S05]  /*0ec0*/  @!P0 BRA `(.L_x_8) ;  /* 0xfffffffc00f08947 */ /* 0x000fea000383ffff */
[----:B------:R-:W-:Y:S01]  /*0ed0*/  ULDC.64 UR4, c[0x0][0x598] ;  /* 0x0001660000047ab9 */ /* 0x000fe20000000a00 */
[----:B------:R-:W-:Y:S01]  /*0ee0*/  ULDC.64 UR36, c[0x0][0x208] ;  /* 0x0000820000247ab9 */ /* 0x000fe20000000a00 */
[----:B------:R-:W-:-:S04]  /*0ef0*/  ISETP.NE.U32.AND P0, PT, RZ, UR4, PT ;  /* 0x00000004ff007c0c */ /* 0x000fc8000bf05070 */
[----:B------:R-:W-:-:S13]  /*0f00*/  ISETP.NE.AND.EX P0, PT, RZ, UR5, PT, P0 ;  /* 0x00000005ff007c0c */ /* 0x000fda000bf05300 */
[----:B------:R-:W-:Y:S05]  /*0f10*/  @!P0 BRA `(.L_x_11) ;  /* 0x00000000001c8947 */ /* 0x000fea0003800000 */
[----:B------:R-:W0:Y:S02]  /*0f20*/  LDC.64 R4, c[0x0][0x598] ;  /* 0x00016600ff047b82 */ /* 0x000e240000000a00 */
[----:B0-----:R-:W2:Y:S02]  /*0f30*/  LDG.E.64 R4, desc[UR36][R4.64] ;  /* 0x0000002404047981 */ /* 0x001ea4000c1e1b00 */
[----:B--2---:R-:W-:-:S04]  /*0f40*/  ISETP.NE.U32.AND P0, PT, R4, RZ, PT ;  /* 0x000000ff0400720c */ /* 0x004fc80003f05070 */
[----:B------:R-:W-:-:S13]  /*0f50*/  ISETP.NE.AND.EX P0, PT, R5, RZ, PT, P0 ;  /* 0x000000ff0500720c */ /* 0x000fda0003f05300 */
[----:B------:R-:W-:Y:S05]  /*0f60*/  @!P0 BRA `(.L_x_11) ;  /* 0x0000000000088947 */ /* 0x000fea0003800000 */
[----:B------:R0:W5:Y:S01]  /*0f70*/  LD.E R56, desc[UR36][R4.64] ;  /* 0x0000002404387980 */ /* 0x000162000c101900 */
[----:B------:R-:W-:Y:S05]  /*0f80*/  BRA `(.L_x_12) ;  /* 0x0000000000247947 */ /* 0x000fea0003800000 */
.L_x_11:
[----:B------:R-:W-:Y:S02]  /*0f90*/  ULDC.64 UR4, c[0x0][0x588] ;  /* 0x0001620000047ab9 */ /* 0x000fe40000000a00 */
[----:B------:R-:W-:-:S04]  /*0fa0*/  ISETP.NE.U32.AND P0, PT, RZ, UR4, PT ;  /* 0x00000004ff007c0c */ /* 0x000fc8000bf05070 */
[----:B------:R-:W-:-:S13]  /*0fb0*/  ISETP.NE.AND.EX P0, PT, RZ, UR5, PT, P0 ;  /* 0x00000005ff007c0c */ /* 0x000fda000bf05300 */
[----:B------:R-:W-:Y:S05]  /*0fc0*/  @!P0 BRA `(.L_x_13) ;  /* 0x00000000000c8947 */ /* 0x000fea0003800000 */
[----:B------:R-:W0:Y:S02]  /*0fd0*/  LDC.64 R56, c[0x0][0x588] ;  /* 0x00016200ff387b82 */ /* 0x000e240000000a00 */
[----:B0-----:R1:W5:Y:S01]  /*0fe0*/  LDG.E R56, desc[UR36][R56.64] ;  /* 0x0000002438387981 */ /* 0x001362000c1e1900 */
[----:B------:R-:W-:Y:S05]  /*0ff0*/  BRA `(.L_x_12) ;  /* 0x0000000000087947 */ /* 0x000fea0003800000 */
.L_x_13:
[----:B------:R-:W-:Y:S02]  /*1000*/  ULDC UR4, c[0x0][0x580] ;  /* 0x0001600000047ab9 */ /* 0x000fe40000000800 */
[----:B------:R-:W-:-:S07]  /*1010*/  IMAD.U32 R56, RZ, RZ, UR4 ;  /* 0x00000004ff387e24 */ /* 0x000fce000f8e00ff */
.L_x_12:
[----:B------:R-:W-:Y:S02]  /*1020*/  ULDC.64 UR4, c[0x0][0x5a0] ;  /* 0x0001680000047ab9 */ /* 0x000fe40000000a00 */
[----:B------:R-:W-:-:S04]  /*1030*/  ISETP.NE.U32.AND P0, PT, RZ, UR4, PT ;  /* 0x00000004ff007c0c */ /* 0x000fc8000bf05070 */
[----:B------:R-:W-:-:S13]  /*1040*/  ISETP.NE.AND.EX P0, PT, RZ, UR5, PT, P0 ;  /* 0x00000005ff007c0c */ /* 0x000fda000bf05300 */
[----:B------:R-:W-:Y:S05]  /*1050*/  @!P0 BRA `(.L_x_14) ;  /* 0x00000000001c8947 */ /* 0x000fea0003800000 */
[----:B0-----:R-:W0:Y:S02]  /*1060*/  LDC.64 R4, c[0x0][0x5a0] ;  /* 0x00016800ff047b82 */ /* 0x001e240000000a00 */
[----:B0-----:R-:W2:Y:S02]  /*1070*/  LDG.E.64 R4, desc[UR36][R4.64] ;  /* 0x0000002404047981 */ /* 0x001ea4000c1e1b00 */
[----:B--2---:R-:W-:-:S04]  /*1080*/  ISETP.NE.U32.AND P0, PT, R4, RZ, PT ;  /* 0x000000ff0400720c */ /* 0x004fc80003f05070 */
[----:B------:R-:W-:-:S13]  /*1090*/  ISETP.NE.AND.EX P0, PT, R5, RZ, PT, P0 ;  /* 0x000000ff0500720c */ /* 0x000fda0003f05300 */
[----:B------:R-:W-:Y:S05]  /*10a0*/  @!P0 BRA `(.L_x_14) ;  /* 0x0000000000088947 */ /* 0x000fea0003800000 */
[----:B-1----:R0:W5:Y:S01]  /*10b0*/  LD.E R57, desc[UR36][R4.64] ;  /* 0x0000002404397980 */ /* 0x002162000c101900 */
[----:B------:R-:W-:Y:S05]  /*10c0*/  BRA `(.L_x_15) ;  /* 0x0000000000247947 */ /* 0x000fea0003800000 */
.L_x_14:
[----:B------:R-:W-:Y:S02]  /*10d0*/  ULDC.64 UR4, c[0x0][0x590] ;  /* 0x0001640000047ab9 */ /* 0x000fe40000000a00 */
[----:B------:R-:W-:-:S04]  /*10e0*/  ISETP.NE.U32.AND P0, PT, RZ, UR4, PT ;  /* 0x00000004ff007c0c */ /* 0x000fc8000bf05070 */
[----:B------:R-:W-:-:S13]  /*10f0*/  ISETP.NE.AND.EX P0, PT, RZ, UR5, PT, P0 ;  /* 0x00000005ff007c0c */ /* 0x000fda000bf05300 */
[----:B------:R-:W-:Y:S05]  /*1100*/  @!P0 BRA `(.L_x_16) ;  /* 0x00000000000c8947 */ /* 0x000fea0003800000 */
[----:B0-----:R-:W1:Y:S02]  /*1110*/  LDC.64 R4, c[0x0][0x590] ;  /* 0x00016400ff047b82 */ /* 0x001e640000000a00 */
[----:B-1----:R1:W5:Y:S01]  /*1120*/  LDG.E R57, desc[UR36][R4.64] ;  /* 0x0000002404397981 */ /* 0x002362000c1e1900 */
[----:B------:R-:W-:Y:S05]  /*1130*/  BRA `(.L_x_15) ;  /* 0x0000000000087947 */ /* 0x000fea0003800000 */
.L_x_16:
[----:B------:R-:W-:Y:S02]  /*1140*/  ULDC UR4, c[0x0][0x584] ;  /* 0x0001610000047ab9 */ /* 0x000fe40000000800 */
[----:B-1----:R-:W-:-:S07]  /*1150*/  IMAD.U32 R57, RZ, RZ, UR4 ;  /* 0x00000004ff397e24 */ /* 0x002fce000f8e00ff */
.L_x_15:
[----:B------:R-:W-:-:S13]  /*1160*/  LOP3.LUT P0, RZ, R3, 0xff, RZ, 0xc0, !PT ;  /* 0x000000ff03ff7812 */ /* 0x000fda000780c0ff */
[----:B------:R-:W-:Y:S05]  /*1170*/  @!P0 EXIT ;  /* 0x000000000000894d */ /* 0x000fea0003800000 */
[----:B------:R-:W2:Y:S01]  /*1180*/  LDC R60, c[0x0][0x658] ;  /* 0x00019600ff3c7b82 */ /* 0x000ea20000000800 */
[----:B------:R-:W-:Y:S01]  /*1190*/  ULDC.64 UR6, c[0x0][0x288] ;  /* 0x0000a20000067ab9 */ /* 0x000fe20000000a00 */
[----:B------:R-:W-:Y:S01]  /*11a0*/  LOP3.LUT R6, R6, 0x1, RZ, 0xc0, !PT ;  /* 0x0000000106067812 */ /* 0x000fe200078ec0ff */
[----:B------:R-:W-:Y:S01]  /*11b0*/  UIADD3 UR4, UR7, 0x7f, URZ ;  /* 0x0000007f07047890 */ /* 0x000fe2000fffe03f */
[----:B------:R-:W-:Y:S01]  /*11c0*/  SHF.R.U32.HI R3, RZ, 0x2, R62 ;  /* 0x00000002ff037819 */ /* 0x000fe2000001163e */
[----:B01----:R-:W-:Y:S01]  /*11d0*/  IMAD.MOV.U32 R5, RZ, RZ, -0x1 ;  /* 0xffffffffff057424 */ /* 0x003fe200078e00ff */
[----:B------:R-:W-:Y:S01]  /*11e0*/  SHF.R.U32.HI R0, RZ, 0x1, R0 ;  /* 0x00000001ff007819 */ /* 0x000fe20000011600 */
[----:B------:R-:W-:Y:S01]  /*11f0*/  USHF.R.S32.HI UR5, URZ, 0x1f, UR4 ;  /* 0x0000001f3f057899 */ /* 0x000fe20008011404 */
[----:B------:R-:W0:Y:S01]  /*1200*/  LDC.64 R58, c[0x0][0x5c8] ;  /* 0x00017200ff3a7b82 */ /* 0x000e220000000a00 */
[----:B------:R-:W-:Y:S01]  /*1210*/  IMAD.SHL.U32 R22, R6, 0x40, RZ ;  /* 0x0000004006167824 */ /* 0x000fe200078e00ff */
[----:B------:R-:W-:Y:S01]  /*1220*/  LOP3.LUT R3, R3, 0x7, RZ, 0xc0, !PT ;  /* 0x0000000703037812 */ /* 0x000fe200078ec0ff */
[----:B------:R-:W-:Y:S01]  /*1230*/  ULEA.HI UR5, UR5, UR4, URZ, 0x7 ;  /* 0x0000000405057291 */ /* 0x000fe2000f8f383f */
[----:B------:R-:W-:Y:S01]  /*1240*/  LOP3.LUT R0, R0, 0x30, RZ, 0xc0, !PT ;  /* 0x0000003000007812 */ /* 0x000fe200078ec0ff */
[----:B------:R-:W-:Y:S01]  /*1250*/  IMAD.MOV.U32 R7, RZ, RZ, 0x1 ;  /* 0x00000001ff077424 */ /* 0x000fe200078e00ff */
[--C-:B------:R-:W-:Y:S01]  /*1260*/  LOP3.LUT R22, R22, 0x40, R3.reuse, 0xe2, !PT ;  /* 0x0000004016167812 */ /* 0x100fe200078ee203 */
[----:B------:R-:W-:Y:S01]  /*1270*/  USHF.R.S32.HI UR43, URZ, 0x7, UR5 ;  /* 0x000000073f2b7899 */ /* 0x000fe20008011405 */
[----:B------:R-:W1:Y:S01]  /*1280*/  LDC R64, c[0x0][0x600] ;  /* 0x00018000ff407b82 */ /* 0x000e620000000800 */
[----:B------:R-:W-:Y:S01]  /*1290*/  IADD3 R3, RZ, -R0, -R3 ;  /* 0x80000000ff037210 */ /* 0x000fe20007ffe803 */
[----:B------:R-:W-:Y:S01]  /*12a0*/  IMAD.U32 R4, RZ, RZ, UR6 ;  /* 0x00000006ff047e24 */ /* 0x000fe2000f8e00ff */
[C---:B------:R-:W-:Y:S01]  /*12b0*/  LOP3.LUT R61, R62.reuse, 0x3, RZ, 0xc0, !PT ;  /* 0x000000033e3d7812 */ /* 0x040fe200078ec0ff */
[----:B------:R-:W-:Y:S01]  /*12c0*/  UISETP.LT.AND UP0, UPT, UR43, 0x1, UPT ;  /* 0x000000012b00788c */ /* 0x000fe2000bf01270 */
[----:B------:R-:W-:Y:S01]  /*12d0*/  LOP3.LUT R63, R62, 0x80, RZ, 0xc0, !PT ;  /* 0x000000803e3f7812 */ /* 0x000fe200078ec0ff */
[----:B------:R-:W-:Y:S01]  /*12e0*/  IMAD R3, R6, -0x40, R3 ;  /* 0xffffffc006037824 */ /* 0x000fe200078e0203 */
[----:B------:R-:W-:Y:S01]  /*12f0*/  ULDC UR4, c[0x0][0x284] ;  /* 0x0000a10000047ab9 */ /* 0x000fe20000000800 */
[----:B--2---:R-:W-:Y:S01]  /*1300*/  SHF.L.U32 R5, R5, R60, RZ ;  /* 0x0000003c05057219 */ /* 0x004fe200000006ff */
[----:B------:R-:W-:Y:S01]  /*1310*/  USEL UR44, UR43, 0x1, UP0 ;  /* 0x000000012b2c7887 */ /* 0x000fe20008000000 */
[----:B------:R-:W-:Y:S01]  /*1320*/  IMAD R61, R61, -0x2, R4 ;  /* 0xfffffffe3d3d7824 */ /* 0x000fe200078e0204 */
[----:B------:R-:W-:Y:S01]  /*1330*/  LOP3.LUT R22, R22, R0, RZ, 0xfc, !PT ;  /* 0x0000000016167212 */ /* 0x000fe200078efcff */
[----:B------:R-:W-:Y:S01]  /*1340*/  IMAD.SHL.U32 R62, R62, 0x2, RZ ;  /* 0x000000023e3e7824 */ /* 0x000fe200078e00ff */
[----:B------:R-:W-:Y:S01]  /*1350*/  SHF.L.U32 R60, R7, R60, RZ ;  /* 0x0000003c073c7219 */ /* 0x000fe200000006ff */
[----:B------:R-:W-:Y:S01]  /*1360*/  VIADD R66, R3, UR4 ;  /* 0x0000000403427c36 */ /* 0x000fe20008000000 */
[----:B------:R-:W-:Y:S01]  /*1370*/  LOP3.LUT R69, R18, 0x1, RZ, 0xfc, !PT ;  /* 0x0000000112457812 */ /* 0x000fe200078efcff */
[----:B------:R-:W-:Y:S01]  /*1380*/  IMAD.MOV.U32 R23, RZ, RZ, RZ ;  /* 0x000000ffff177224 */ /* 0x000fe200078e00ff */
[C---:B0-----:R-:W-:Y:S01]  /*1390*/  SHF.L.U64.HI R59, R58.reuse, 0x3, R59 ;  /* 0x000000033a3b7819 */ /* 0x041fe2000001023b */
[----:B------:R-:W-:Y:S01]  /*13a0*/  IMAD.SHL.U32 R58, R58, 0x8, RZ ;  /* 0x000000083a3a7824 */ /* 0x000fe200078e00ff */
[----:B------:R-:W-:Y:S01]  /*13b0*/  SHF.R.U32.HI R63, RZ, 0x7, R63 ;  /* 0x00000007ff3f7819 */ /* 0x000fe2000001163f */
[----:B------:R-:W-:Y:S01]  /*13c0*/  UIADD3 UR44, UR43, -UR44, URZ ;  /* 0x8000002c2b2c7290 */ /* 0x000fe2000fffe03f */
[----:B------:R-:W-:Y:S01]  /*13d0*/  LOP3.LUT R65, RZ, R5, RZ, 0x33, !PT ;  /* 0x00000005ff417212 */ /* 0x000fe200078e33ff */
[----:B------:R-:W-:Y:S01]  /*13e0*/  UMOV UR40, URZ ;  /* 0x0000003f00287c82 */ /* 0x000fe20008000000 */
[----:B------:R-:W-:Y:S01]  /*13f0*/  UMOV UR42, URZ ;  /* 0x0000003f002a7c82 */ /* 0x000fe20008000000 */
[----:B-1----:R-:W-:-:S08]  /*1400*/  VIADD R64, R64, 0xffffffff ;  /* 0xffffffff40407836 */ /* 0x002fd00000000000 */
.L_x_98:
[----:B0-----:R-:W0:Y:S01]  /*1410*/  SHFL.IDX PT, R0, R63, RZ, 0x1f ;  /* 0x00001fff3f007589 */ /* 0x001e2200000e0000 */
[----:B-1----:R-:W1:Y:S01]  /*1420*/  S2UR UR7, SR_CgaCtaId ;  /* 0x00000000000779c3 */ /* 0x002e620000008800 */
[----:B------:R-:W-:Y:S01]  /*1430*/  UMOV UR6, 0x400 ;  /* 0x0000040000067882 */ /* 0x000fe20000000000 */
[----:B0-----:R-:W-:Y:S01]  /*1440*/  R2UR UR4, R0 ;  /* 0x00000000000472ca */ /* 0x001fe200000e0000 */
[----:B-1----:R-:W-:-:S12]  /*1450*/  ULEA UR6, UR7, UR6, 0x18 ;  /* 0x0000000607067291 */ /* 0x002fd8000f8ec03f */
[----:B------:R-:W-:-:S04]  /*1460*/  ULEA.HI UR5, UR4, UR4, URZ, 0x1 ;  /* 0x0000000404057291 */ /* 0x000fc8000f8f083f */
[----:B------:R-:W-:-:S04]  /*1470*/  ULOP3.LUT UR5, UR5, 0x7fffe, URZ, 0xc0, !UPT ;  /* 0x0007fffe05057892 */ /* 0x000fc8000f8ec03f */
[----:B------:R-:W-:-:S03]  /*1480*/  UIADD3 UR5, UR4, -UR5, URZ ;  /* 0x8000000504057290 */ /* 0x000fc6000fffe03f */
[----:B------:R-:W-:Y:S01]  /*1490*/  ULDC UR4, c[0x0][0x28c] ;  /* 0x0000a30000047ab9 */ /* 0x000fe20000000800 */
[----:B------:R-:W-:Y:S01]  /*14a0*/  ULEA UR5, UR5, UR6, 0xd ;  /* 0x0000000605057291 */ /* 0x000fe2000f8e683f */
[----:B------:R-:W-:-:S03]  /*14b0*/  ISETP.LT.AND P0, PT, RZ, UR4, PT ;  /* 0x00000004ff007c0c */ /* 0x000fc6000bf01270 */
[----:B------:R-:W-:-:S04]  /*14c0*/  UIADD3 UR5, UR5, 0x100, URZ ;  /* 0x0000010005057890 */ /* 0x000fc8000fffe03f */
[----:B------:R-:W-:-:S04]  /*14d0*/  USHF.R.U32.HI UR5, URZ, 0x4, UR5 ;  /* 0x000000043f057899 */ /* 0x000fc80008011605 */
[----:B------:R-:W-:-:S04]  /*14e0*/  ULOP3.LUT UR5, UR5, 0x3fff, URZ, 0xc0, !UPT ;  /* 0x00003fff05057892 */ /* 0x000fc8000f8ec03f */
[----:B------:R-:W-:Y:S01]  /*14f0*/  ULOP3.LUT UR45, UR5, 0x10000, URZ, 0xfc, !UPT ;  /* 0x00010000052d7892 */ /* 0x000fe2000f8efc3f */
[----:B--2345:R-:W-:Y:S11]  /*1500*/  @P0 BRA `(.L_x_17) ;  /* 0x0000000000400947 */ /* 0x03cff60003800000 */
[----:B------:R-:W-:Y:S01]  /*1510*/  MOV R0, 0x0 ;  /* 0x0000000000007802 */ /* 0x000fe20000000f00 */
[----:B------:R-:W-:Y:S01]  /*1520*/  ULDC.64 UR4, c[0x4][0x68] ;  /* 0x01001a0000047ab9 */ /* 0x000fe20000000a00 */
[----:B------:R-:W-:Y:S01]  /*1530*/  ULDC.64 UR6, c[0x4][0x8] ;  /* 0x0100020000067ab9 */ /* 0x000fe20000000a00 */
[----:B------:R-:W-:Y:S01]  /*1540*/  IMAD.U32 R4, RZ, RZ, UR4 ;  /* 0x00000004ff047e24 */ /* 0x000fe2000f8e00ff */
[----:B------:R0:W1:Y:S01]  /*1550*/  LDC.64 R14, c[0x4][R0] ;  /* 0x01000000000e7b82 */ /* 0x0000620000000a00 */
[----:B------:R-:W-:Y:S01]  /*1560*/  IMAD.U32 R5, RZ, RZ, UR5 ;  /* 0x00000005ff057e24 */ /* 0x000fe2000f8e00ff */
[----:B------:R-:W-:Y:S01]  /*1570*/  ULDC.64 UR4, c[0x4][0x70] ;  /* 0x01001c0000047ab9 */ /* 0x000fe20000000a00 */
[----:B------:R-:W-:Y:S02]  /*1580*/  IMAD.U32 R10, RZ, RZ, UR6 ;  /* 0x00000006ff0a7e24 */ /* 0x000fe4000f8e00ff */
[----:B------:R-:W-:Y:S02]  /*1590*/  IMAD.U32 R6, RZ, RZ, UR4 ;  /* 0x00000004ff067e24 */ /* 0x000fe4000f8e00ff */
[----:B------:R-:W-:-:S02]  /*15a0*/  IMAD.U32 R7, RZ, RZ, UR5 ;  /* 0x00000005ff077e24 */ /* 0x000fc4000f8e00ff */
[----:B------:R-:W-:Y:S02]  /*15b0*/  IMAD.U32 R11, RZ, RZ, UR7 ;  /* 0x00000007ff0b7e24 */ /* 0x000fe4000f8e00ff */
[----:B------:R-:W-:Y:S02]  /*15c0*/  IMAD.MOV.U32 R8, RZ, RZ, 0x1e1 ;  /* 0x000001e1ff087424 */ /* 0x000fe400078e00ff */
[----:B------:R-:W-:Y:S02]  /*15d0*/  IMAD.MOV.U32 R12, RZ, RZ, 0x1 ;  /* 0x00000001ff0c7424 */ /* 0x000fe400078e00ff */
[----:B0-----:R-:W-:-:S07]  /*15e0*/  IMAD.MOV.U32 R13, RZ, RZ, RZ ;  /* 0x000000ffff0d7224 */ /* 0x001fce00078e00ff */
[----:B------:R-:W-:-:S07]  /*15f0*/  LEPC R20, `(.L_x_17) ;  /* 0x000000001014794e */ /* 0x000fce0000000000 */
[----:B-1---5:R-:W-:Y:S05]  /*1600*/  CALL.ABS.NOINC R14 ;  /* 0x000000000e007343 */ /* 0x022fea0003c00000 */
.L_x_17:
[----:B------:R-:W-:-:S13]  /*1610*/  ISETP.NE.AND P0, PT, R69, 0x3, PT ;  /* 0x000000034500780c */ /* 0x000fda0003f05270 */
[----:B------:R-:W-:Y:S05]  /*1620*/  @!P0 BRA `(.L_x_18) ;  /* 0x0000000000048947 */ /* 0x000fea0003800000 */
[----:B------:R-:W-:Y:S01]  /*1630*/  BPT.TRAP 0x1 ;  /* 0x000000040000795c */ /* 0x000fe20000300000 */
.L_x_18:
[----:B------:R-:W0:Y:S01]  /*1640*/  S2UR UR5, SR_CgaCtaId ;  /* 0x00000000000579c3 */ /* 0x000e220000008800 */
[----:B------:R-:W-:Y:S01]  /*1650*/  UMOV UR4, 0x400 ;  /* 0x0000040000047882 */ /* 0x000fe20000000000 */
[----:B------:R-:W-:Y:S02]  /*1660*/  IMAD.U32 R0, RZ, RZ, UR40 ;  /* 0x00000028ff007e24 */ /* 0x000fe4000f8e00ff */
[----:B------:R-:W-:-:S03]  /*1670*/  IMAD.U32 R3, RZ, RZ, UR42 ;  /* 0x0000002aff037e24 */ /* 0x000fc6000f8e00ff */
[----:B------:R-:W-:Y:S01]  /*1680*/  SHF.L.U32 R0, R0, 0x1f, RZ ;  /* 0x0000001f00007819 */ /* 0x000fe200000006ff */
[----:B0-----:R-:W-:-:S06]  /*1690*/  ULEA UR4, UR5, UR4, 0x18 ;  /* 0x0000000405047291 */ /* 0x001fcc000f8ec03f */
[----:B------:R-:W-:-:S04]  /*16a0*/  IMAD.U32 R6, RZ, RZ, UR4 ;  /* 0x00000004ff067e24 */ /* 0x000fc8000f8e00ff */
[----:B------:R-:W-:-:S04]  /*16b0*/  IMAD R3, R3, 0x8, R6 ;  /* 0x0000000803037824 */ /* 0x000fc800078e0206 */
[----:B------:R0:W1:Y:S01]  /*16c0*/  SYNCS.PHASECHK.TRANS64.TRYWAIT P1, [R3+URZ], R0 ;  /* 0x00000000030075a7 */ /* 0x000062000802017f */
[----:B------:R-:W-:Y:S05]  /*16d0*/  @!P0 BRA `(.L_x_19) ;  /* 0x0000000000048947 */ /* 0x000fea0003800000 */
[----:B------:R-:W-:Y:S01]  /*16e0*/  BPT.TRAP 0x1 ;  /* 0x000000040000795c */ /* 0x000fe20000300000 */
.L_x_19:
[----:B------:R-:W-:-:S05]  /*16f0*/  IMAD.U32 R4, RZ, RZ, UR44 ;  /* 0x0000002cff047e24 */ /* 0x000fca000f8e00ff */
[----:B------:R-:W-:Y:S01]  /*1700*/  ISETP.GE.AND P2, PT, R4, 0x1, PT ;  /* 0x000000010400780c */ /* 0x000fe20003f46270 */
[----:B-1----:R-:W-:-:S12]  /*1710*/  @P1 BRA `(.L_x_20) ;  /* 0x0000000000081947 */ /* 0x002fd80003800000 */
[----:B------:R-:W1:Y:S02]  /*1720*/  SYNCS.PHASECHK.TRANS64.TRYWAIT P1, [R3+URZ], R0 ;  /* 0x00000000030075a7 */ /* 0x000e64000802017f */
[----:B-1----:R-:W-:Y:S05]  /*1730*/  @!P1 BRA `(.L_x_21) ;  /* 0x0000004800e49947 */ /* 0x002fea0003800000 */
.L_x_20:
[----:B------:R-:W-:Y:S05]  /*1740*/  WARPSYNC.ALL ;  /* 0x0000000000007948 */ /* 0x000fea0003800000 */
[----:B------:R-:W-:Y:S01]  /*1750*/  R2UR UR4, R6 ;  /* 0x00000000060472ca */ /* 0x000fe200000e0000 */
[----:B------:R-:W-:Y:S01]  /*1760*/  ULEA UR5, UR42, UR45, 0xb ;  /* 0x0000002d2a057291 */ /* 0x000fe2000f8e583f */
[----:B------:R-:W-:Y:S01]  /*1770*/  WARPGROUP.ARRIVE ;  /* 0x00000000000079c5 */ /* 0x000fe20000000000 */
[----:B------:R-:W-:Y:S01]  /*1780*/  UMOV UR9, 0x40000040 ;  /* 0x4000004000097882 */ /* 0x000fe20000000000 */
[----:B------:R-:W-:-:S04]  /*1790*/  UMOV UR11, 0x40000040 ;  /* 0x40000040000b7882 */ /* 0x000fc80000000000 */
[----:B------:R-:W-:-:S05]  /*17a0*/  UMOV UR8, UR5 ;  /* 0x0000000500087c82 */ /* 0x000fca0008000000 */
[----:B------:R-:W-:-:S04]  /*17b0*/  UIADD3 UR4, UR4, 0x20100, URZ ;  /* 0x0002010004047890 */ /* 0x000fc8000fffe03f */
[----:B------:R-:W-:-:S04]  /*17c0*/  USHF.R.U32.HI UR4, URZ, 0x4, UR4 ;  /* 0x000000043f047899 */ /* 0x000fc80008011604 */
[----:B------:R-:W-:-:S04]  /*17d0*/  ULOP3.LUT UR4, UR4, 0x3fff, URZ, 0xc0, !UPT ;  /* 0x00003fff04047892 */ /* 0x000fc8000f8ec03f */
[----:B------:R-:W-:-:S04]  /*17e0*/  ULOP3.LUT UR4, UR4, 0x10000, URZ, 0xfc, !UPT ;  /* 0x0001000004047892 */ /* 0x000fc8000f8efc3f */
[----:B------:R-:W-:-:S07]  /*17f0*/  ULEA UR6, UR42, UR4, 0xa ;  /* 0x000000042a067291 */ /* 0x000fce000f8e503f */
[----:B------:R-:W-:Y:S02]  /*1800*/  UMOV UR10, UR6 ;  /* 0x00000006000a7c82 */ /* 0x000fe40008000000 */
[----:B------:R-:W-:Y:S01]  /*1810*/  HGMMA.64x64x16.F32.BF16 R24, gdesc[UR8], RZ, !UPT, gsb0 ;  /* 0x00e00000081879f0 */ /* 0x000fe2000c0018ff */
[----:B------:R-:W-:Y:S02]  /*1820*/  UIADD3 UR8, UR5, 0x2, URZ ;  /* 0x0000000205087890 */ /* 0x000fe4000fffe03f */
[----:B------:R-:W-:Y:S01]  /*1830*/  UIADD3 UR10, UR6, 0x2, URZ ;  /* 0x00000002060a7890 */ /* 0x000fe2000fffe03f */
[----:B------:R-:W-:Y:S01]  /*1840*/  UMOV UR9, 0x40000040 ;  /* 0x4000004000097882 */ /* 0x000fe20000000000 */
[----:B------:R-:W-:Y:S01]  /*1850*/  UMOV UR11, 0x40000040 ;  /* 0x40000040000b7882 */ /* 0x000fe20000000000 */
[----:B------:R-:W-:Y:S02]  /*1860*/  WARPGROUP.DEPBAR.LE gsb0, 0x0 ;  /* 0x00008000000079c5 */ /* 0x000fe40000010000 */
[----:B------:R-:W-:-:S06]  /*1870*/  WARPGROUP.ARRIVE ;  /* 0x00000000000079c5 */ /* 0x000fcc0000000000 */
[----:B------:R-:W-:Y:S01]  /*1880*/  HGMMA.64x64x16.F32.BF16 R24, gdesc[UR8], R24, gsb0 ;  /* 0x00e00000081879f0 */ /* 0x000fe20008001818 */
        /* <DEDUP_REMOVED lines=41> */
[----:B------:R-:W-:Y:S03]  /*1b20*/  HGMMA.64x64x16.F32.BF16 R24, gdesc[UR8], R24, gsb0 ;  /* 0x00e00000081879f0 */ /* 0x000fe60008001818 */
[----:B------:R-:W-:Y:S02]  /*1b30*/  WARPGROUP.DEPBAR.LE gsb0, 0x0 ;  /* 0x00008000000079c5 */ /* 0x000fe40000010000 */
[----:B------:R-:W-:Y:S05]  /*1b40*/  @!P2 BRA `(.L_x_22) ;  /* 0x000000040098a947 */ /* 0x000fea0003800000 */
[----:B------:R-:W-:Y:S01]  /*1b50*/  UIADD3 UR5, UR42, 0x1, URZ ;  /* 0x000000012a057890 */ /* 0x000fe2000fffe03f */
[----:B01----:R-:W-:Y:S02]  /*1b60*/  IMAD.U32 R0, RZ, RZ, UR44 ;  /* 0x0000002cff007e24 */ /* 0x003fe4000f8e00ff */
[----:B------:R-:W-:Y:S01]  /*1b70*/  IMAD.U32 R3, RZ, RZ, UR42 ;  /* 0x0000002aff037e24 */ /* 0x000fe2000f8e00ff */
[----:B------:R-:W-:-:S04]  /*1b80*/  UISETP.NE.AND UP0, UPT, UR5, 0x4, UPT ;  /* 0x000000040500788c */ /* 0x000fc8000bf05270 */
[----:B------:R-:W-:Y:S02]  /*1b90*/  USEL UR6, URZ, 0x1, UP0 ;  /* 0x000000013f067887 */ /* 0x000fe40008000000 */
[----:B------:R-:W-:Y:S02]  /*1ba0*/  USEL UR5, UR5, URZ, UP0 ;  /* 0x0000003f05057287 */ /* 0x000fe40008000000 */
[----:B------:R-:W-:-:S06]  /*1bb0*/  ULOP3.LUT UR6, UR40, UR6, URZ, 0x3c, !UPT ;  /* 0x0000000628067292 */ /* 0x000fcc000f8e3c3f */
[----:B------:R-:W-:-:S07]  /*1bc0*/  IMAD.U32 R7, RZ, RZ, UR6 ;  /* 0x00000006ff077e24 */ /* 0x000fce000f8e00ff */
.L_x_29:
[----:B------:R-:W-:Y:S05]  /*1bd0*/  @!P0 BRA `(.L_x_23) ;  /* 0x0000000000048947 */ /* 0x000fea0003800000 */
[----:B------:R-:W-:Y:S01]  /*1be0*/  BPT.TRAP 0x1 ;  /* 0x000000040000795c */ /* 0x000fe20000300000 */
.L_x_23:
[----:B------:R-:W0:Y:S01]  /*1bf0*/  S2UR UR7, SR_CgaCtaId ;  /* 0x00000000000779c3 */ /* 0x000e220000008800 */
[----:B------:R-:W-:Y:S01]  /*1c00*/  UMOV UR6, 0x400 ;  /* 0x0000040000067882 */ /* 0x000fe20000000000 */
[----:B------:R-:W-:Y:S01]  /*1c10*/  IMAD.U32 R5, RZ, RZ, UR5 ;  /* 0x00000005ff057e24 */ /* 0x000fe2000f8e00ff */
[----:B------:R-:W-:Y:S01]  /*1c20*/  SHF.L.U32 R4, R7, 0x1f, RZ ;  /* 0x0000001f07047819 */ /* 0x000fe200000006ff */
[----:B0-----:R-:W-:-:S06]  /*1c30*/  ULEA UR6, UR7, UR6, 0x18 ;  /* 0x0000000607067291 */ /* 0x001fcc000f8ec03f */
[----:B------:R-:W-:-:S04]  /*1c40*/  IMAD.U32 R6, RZ, RZ, UR6 ;  /* 0x00000006ff067e24 */ /* 0x000fc8000f8e00ff */
[----:B------:R-:W-:-:S04]  /*1c50*/  IMAD R5, R5, 0x8, R6 ;  /* 0x0000000805057824 */ /* 0x000fc800078e0206 */
[----:B------:R0:W1:Y:S01]  /*1c60*/  SYNCS.PHASECHK.TRANS64.TRYWAIT P1, [R5+URZ], R4 ;  /* 0x00000004050075a7 */ /* 0x000062000802017f */
[----:B------:R-:W-:Y:S05]  /*1c70*/  @!P0 BRA `(.L_x_24) ;  /* 0x0000000000048947 */ /* 0x000fea0003800000 */
[----:B------:R-:W-:Y:S01]  /*1c80*/  BPT.TRAP 0x1 ;  /* 0x000000040000795c */ /* 0x000fe20000300000 */
.L_x_24:
[----:B-1----:R-:W-:Y:S05]  /*1c90*/  @P1 BRA `(.L_x_25) ;  /* 0x0000000000081947 */ /* 0x002fea0003800000 */
[----:B------:R-:W1:Y:S02]  /*1ca0*/  SYNCS.PHASECHK.TRANS64.TRYWAIT P1, [R5+URZ], R4 ;  /* 0x00000004050075a7 */ /* 0x000e64000802017f */
[----:B-1----:R-:W-:Y:S05]  /*1cb0*/  @!P1 BRA `(.L_x_26) ;  /* 0x0000004400989947 */ /* 0x002fea0003800000 */
.L_x_25:
[----:B------:R-:W-:Y:S01]  /*1cc0*/  ULEA UR6, UR5, UR45, 0xb ;  /* 0x0000002d05067291 */ /* 0x000fe2000f8e583f */
[----:B------:R-:W-:Y:S01]  /*1cd0*/  WARPGROUP.ARRIVE ;  /* 0x00000000000079c5 */ /* 0x000fe20000000000 */
[----:B------:R-:W-:Y:S01]  /*1ce0*/  ULEA UR7, UR5, UR4, 0xa ;  /* 0x0000000405077291 */ /* 0x000fe2000f8e503f */
[----:B------:R-:W-:Y:S01]  /*1cf0*/  UMOV UR9, 0x40000040 ;  /* 0x4000004000097882 */ /* 0x000fe20000000000 */
[----:B------:R-:W-:-:S03]  /*1d00*/  UMOV UR11, 0x40000040 ;  /* 0x40000040000b7882 */ /* 0x000fc60000000000 */
[----:B------:R-:W-:Y:S02]  /*1d10*/  UMOV UR8, UR6 ;  /* 0x0000000600087c82 */ /* 0x000fe40008000000 */
[----:B------:R-:W-:Y:S02]  /*1d20*/  UMOV UR10, UR7 ;  /* 0x00000007000a7c82 */ /* 0x000fe40008000000 */
[----:B------:R-:W-:Y:S01]  /*1d30*/  HGMMA.64x64x16.F32.BF16 R24, gdesc[UR8], R24, gsb0 ;  /* 0x00e00000081879f0 */ /* 0x000fe20008001818 */
[----:B------:R-:W-:Y:S02]  /*1d40*/  UIADD3 UR8, UR6, 0x2, URZ ;  /* 0x0000000206087890 */ /* 0x000fe4000fffe03f */
[----:B------:R-:W-:Y:S01]  /*1d50*/  UIADD3 UR10, UR7, 0x2, URZ ;  /* 0x00000002070a7890 */ /* 0x000fe2000fffe03f */
[----:B------:R-:W-:Y:S01]  /*1d60*/  UMOV UR9, 0x40000040 ;  /* 0x4000004000097882 */ /* 0x000fe20000000000 */
[----:B------:R-:W-:Y:S01]  /*1d70*/  UMOV UR11, 0x40000040 ;  /* 0x40000040000b7882 */ /* 0x000fe20000000000 */
[----:B------:R-:W-:-:S02]  /*1d80*/  WARPGROUP.DEPBAR.LE gsb0, 0x0 ;  /* 0x00008000000079c5 */ /* 0x000fc40000010000 */
        /* <DEDUP_REMOVED lines=46> */
[----:B------:R-:W-:Y:S01]  /*2070*/  BPT.TRAP 0x1 ;  /* 0x000000040000795c */ /* 0x000fe20000300000 */
.L_x_27:
[----:B------:R-:W-:-:S13]  /*2080*/  ISETP.NE.AND P1, PT, R68, RZ, PT ;  /* 0x000000ff4400720c */ /* 0x000fda0003f25270 */
[----:B01----:R-:W-:-:S04]  /*2090*/  @P1 IMAD R4, R3, 0x8, R6 ;  /* 0x0000000803041824 */ /* 0x003fc800078e0206 */
[----:B------:R-:W-:-:S05]  /*20a0*/  @P1 VIADD R4, R4, 0x20 ;  /* 0x0000002004041836 */ /* 0x000fca0000000000 */
[----:B------:R-:W-:-:S04]  /*20b0*/  @P1 PRMT R4, R19, 0x654, R4 ;  /* 0x0000065413041816 */ /* 0x000fc80000000004 */
[----:B------:R0:W-:Y:S01]  /*20c0*/  @P1 SYNCS.ARRIVE.TRANS64.RED.A1T0 RZ, [R4+URZ], RZ ;  /* 0x000000ff04ff19a7 */ /* 0x0001e2000810043f */
[----:B------:R-:W-:-:S13]  /*20d0*/  ISETP.GT.U32.AND P1, PT, R18, 0x1, PT ;  /* 0x000000011200780c */ /* 0x000fda0003f24070 */
[----:B0-----:R-:W-:Y:S05]  /*20e0*/  @P1 BRA `(.L_x_28) ;  /* 0x0000000000041947 */ /* 0x001fea0003800000 */
[----:B------:R-:W-:Y:S01]  /*20f0*/  BPT.TRAP 0x1 ;  /* 0x000000040000795c */ /* 0x000fe20000300000 */
.L_x_28:
[----:B------:R-:W-:Y:S01]  /*2100*/  UIADD3 UR5, UR5, 0x1, URZ ;  /* 0x0000000105057890 */ /* 0x000fe2000fffe03f */
[C---:B------:R-:W-:Y:S01]  /*2110*/  ISETP.GT.AND P2, PT, R0.reuse, 0x1, PT ;  /* 0x000000010000780c */ /* 0x040fe20003f44270 */
[----:B------:R-:W-:Y:S02]  /*2120*/  VIADD R3, R3, 0x1 ;  /* 0x0000000103037836 */ /* 0x000fe40000000000 */
[----:B------:R-:W-:Y:S01]  /*2130*/  UISETP.NE.AND UP0, UPT, UR5, 0x4, UPT ;  /* 0x000000040500788c */ /* 0x000fe2000bf05270 */
[----:B------:R-:W-:Y:S02]  /*2140*/  VIADD R0, R0, 0xffffffff ;  /* 0xffffffff00007836 */ /* 0x000fe40000000000 */
[C---:B------:R-:W-:Y:S01]  /*2150*/  ISETP.NE.AND P1, PT, R3.reuse, 0x4, PT ;  /* 0x000000040300780c */ /* 0x040fe20003f25270 */
[----:B------:R-:W-:Y:S02]  /*2160*/  USEL UR6, URZ, 0x1, UP0 ;  /* 0x000000013f067887 */ /* 0x000fe40008000000 */
[----:B------:R-:W-:Y:S01]  /*2170*/  USEL UR5, UR5, URZ, UP0 ;  /* 0x0000003f05057287 */ /* 0x000fe20008000000 */
[----:B------:R-:W-:-:S03]  /*2180*/  SEL R3, R3, RZ, P1 ;  /* 0x000000ff03037207 */ /* 0x000fc60000800000 */
[----:B------:R-:W-:Y:S01]  /*2190*/  LOP3.LUT R7, R7, UR6, RZ, 0x3c, !PT ;  /* 0x0000000607077c12 */ /* 0x000fe2000f8e3cff */
[----:B------:R-:W-:Y:S07]  /*21a0*/  @P2 BRA `(.L_x_29) ;  /* 0xfffffff800882947 */ /* 0x000fee000383ffff */
.L_x_22:
[----:B01----:R-:W0:Y:S02]  /*21b0*/  LDC R0, c[0x0][0x28c] ;  /* 0x0000a300ff007b82 */ /* 0x003e240000000800 */
[----:B0-----:R-:W-:-:S13]  /*21c0*/  ISETP.GE.AND P1, PT, R0, 0x1, PT ;  /* 0x000000010000780c */ /* 0x001fda0003f26270 */
[----:B------:R-:W-:Y:S05]  /*21d0*/  @!P1 BRA `(.L_x_30) ;  /* 0x0000000000389947 */ /* 0x000fea0003800000 */
[----:B------:R-:W-:Y:S05]  /*21e0*/  @!P0 BRA `(.L_x_31) ;  /* 0x0000000000048947 */ /* 0x000fea0003800000 */
[----:B------:R-:W-:Y:S01]  /*21f0*/  BPT.TRAP 0x1 ;  /* 0x000000040000795c */ /* 0x000fe20000300000 */
.L_x_31:
[----:B------:R-:W-:-:S13]  /*2200*/  ISETP.NE.AND P0, PT, R68, RZ, PT ;  /* 0x000000ff4400720c */ /* 0x000fda0003f05270 */
[----:B------:R-:W-:-:S05]  /*2210*/  VOTEU.ANY UP0, P0 ;  /* 0x00000000003f7886 */ /* 0x000fca0000000100 */
[----:B------:R-:W-:-:S06]  /*2220*/  @UP0 UIADD3 UR4, UR44, UR42, URZ ;  /* 0x0000002a2c040290 */ /* 0x000fcc000fffe03f */
[----:B------:R-:W-:-:S04]  /*2230*/  IMAD.U32 R0, RZ, RZ, UR4 ;  /* 0x00000004ff007e24 */ /* 0x000fc8000f8e00ff */
[----:B------:R-:W-:-:S05]  /*2240*/  @P0 IMAD.SHL.U32 R0, R0, 0x8, RZ ;  /* 0x0000000800000824 */ /* 0x000fca00078e00ff */
[----:B------:R-:W-:-:S04]  /*2250*/  @P0 LOP3.LUT R0, R0, 0x18, RZ, 0xc0, !PT ;  /* 0x0000001800000812 */ /* 0x000fc800078ec0ff */
[----:B------:R-:W-:-:S04]  /*2260*/  @P0 IADD3 R0, R6, 0x20, R0 ;  /* 0x0000002006000810 */ /* 0x000fc80007ffe000 */
[----:B------:R-:W-:-:S04]  /*2270*/  @P0 PRMT R0, R19, 0x654, R0 ;  /* 0x0000065413000816 */ /* 0x000fc80000000000 */
[----:B------:R0:W-:Y:S01]  /*2280*/  @P0 SYNCS.ARRIVE.TRANS64.RED.A1T0 RZ, [R0+URZ], RZ ;  /* 0x000000ff00ff09a7 */ /* 0x0001e2000810043f */
[----:B------:R-:W-:-:S13]  /*2290*/  ISETP.GT.U32.AND P0, PT, R18, 0x1, PT ;  /* 0x000000011200780c */ /* 0x000fda0003f04070 */
[----:B0-----:R-:W-:Y:S05]  /*22a0*/  @P0 BRA `(.L_x_30) ;  /* 0x0000000000040947 */ /* 0x001fea0003800000 */
[----:B------:R-:W-:Y:S01]  /*22b0*/  BPT.TRAP 0x1 ;  /* 0x000000040000795c */ /* 0x000fe20000300000 */
.L_x_30:
[----:B------:R-:W-:Y:S01]  /*22c0*/  IMAD.SHL.U32 R3, R70, 0x40, RZ ;  /* 0x0000004046037824 */ /* 0x000fe200078e00ff */
[----:B------:R-:W-:Y:S01]  /*22d0*/  ULDC UR6, c[0x0][0x288] ;  /* 0x0000a20000067ab9 */ /* 0x000fe20000000800 */
[----:B------:R-:W-:Y:S01]  /*22e0*/  SHF.R.S32.HI R15, RZ, 0x1f, R67 ;  /* 0x0000001fff0f7819 */ /* 0x000fe20000011443 */
[----:B------:R-:W-:Y:S01]  /*22f0*/  IMAD.SHL.U32 R7, R71, 0x80, RZ ;  /* 0x0000008047077824 */ /* 0x000fe200078e00ff */
[----:B------:R-:W-:Y:S01]  /*2300*/  ULDC.64 UR4, c[0x0][0x5d0] ;  /* 0x0001740000047ab9 */ /* 0x000fe20000000a00 */
[----:B------:R-:W-:Y:S01]  /*2310*/  LOP3.LUT R10, R3, 0x6, R62, 0xf8, !PT ;  /* 0x00000006030a7812 */ /* 0x000fe200078ef83e */
[----:B------:R-:W-:Y:S01]  /*2320*/  IMAD.WIDE R70, R71, 0x80, R22 ;  /* 0x0000008047467825 */ /* 0x000fe200078e0216 */
[----:B------:R-:W-:Y:S01]  /*2330*/  ISETP.GE.AND P0, PT, R3, UR6, PT ;  /* 0x0000000603007c0c */ /* 0x000fe2000bf06270 */
[----:B------:R-:W-:Y:S01]  /*2340*/  ULDC UR6, c[0x0][0x284] ;  /* 0x0000a10000067ab9 */ /* 0x000fe20000000800 */
[----:B------:R-:W-:Y:S01]  /*2350*/  SHF.R.S32.HI R11, RZ, 0x1f, R10 ;  /* 0x0000001fff0b7819 */ /* 0x000fe2000001140a */
[----:B------:R-:W-:Y:S01]  /*2360*/  IMAD R0, R15, UR4, RZ ;  /* 0x000000040f007c24 */ /* 0x000fe2000f8e02ff */
[----:B------:R-:W-:-:S03]  /*2370*/  ISETP.GE.OR P0, PT, R7, UR6, P0 ;  /* 0x0000000607007c0c */ /* 0x000fc60008706670 */
[C---:B------:R-:W-:Y:S02]  /*2380*/  IMAD R9, R67.reuse, UR5, R0 ;  /* 0x0000000543097c24 */ /* 0x040fe4000f8e0200 */
[----:B------:R-:W-:Y:S01]  /*2390*/  IMAD.WIDE.U32 R4, R67, UR4, R10 ;  /* 0x0000000443047c25 */ /* 0x000fe2000f8e000a */
[----:B------:R-:W-:-:S03]  /*23a0*/  ULDC.64 UR4, c[0x0][0x5c8] ;  /* 0x0001720000047ab9 */ /* 0x000fc60000000a00 */
[----:B------:R-:W-:Y:S02]  /*23b0*/  IMAD R13, R71, UR4, RZ ;  /* 0x00000004470d7c24 */ /* 0x000fe4000f8e02ff */
[----:B------:R-:W-:Y:S02]  /*23c0*/  IMAD.IADD R5, R5, 0x1, R9 ;  /* 0x0000000105057824 */ /* 0x000fe400078e0209 */
[C---:B------:R-:W-:Y:S02]  /*23d0*/  IMAD R13, R70.reuse, UR5, R13 ;  /* 0x00000005460d7c24 */ /* 0x040fe4000f8e020d */
[----:B------:R-:W-:-:S04]  /*23e0*/  IMAD.WIDE.U32 R72, R70, UR4, R4 ;  /* 0x0000000446487c25 */ /* 0x000fc8000f8e0004 */
[----:B------:R-:W-:Y:S01]  /*23f0*/  IMAD.MOV.U32 R0, RZ, RZ, -0x1 ;  /* 0xffffffffff007424 */ /* 0x000fe200078e00ff */
[----:B------:R-:W-:Y:S06]  /*2400*/  @P0 BRA `(.L_x_32) ;  /* 0x0000002000840947 */ /* 0x000fec0003800000 */
[----:B-----5:R-:W-:Y:S01]  /*2410*/  FSETP.NEU.AND P1, PT, R57, RZ, PT ;  /* 0x000000ff3900720b */ /* 0x020fe20003f2d000 */
[----:B------:R-:W-:Y:S01]  /*2420*/  IMAD.IADD R4, R61, 0x1, -R3 ;  /* 0x000000013d047824 */ /* 0x000fe200078e0a03 */
[----:B------:R-:W-:Y:S01]  /*2430*/  BSSY B0, `(.L_x_32) ;  /* 0x000021e000007945 */ /* 0x000fe20003800000 */
[----:B------:R-:W-:Y:S02]  /*2440*/  IMAD.IADD R3, R66, 0x1, -R7 ;  /* 0x0000000142037824 */ /* 0x000fe400078e0a07 */
[----:B------:R-:W-:Y:S01]  /*2450*/  IMAD.IADD R83, R73, 0x1, R13 ;  /* 0x0000000149537824 */ /* 0x000fe200078e020d */
[----:B------:R-:W-:-:S04]  /*2460*/  ISETP.GT.AND P0, PT, R4, RZ, PT ;  /* 0x000000ff0400720c */ /* 0x000fc80003f04270 */
[----:B------:R-:W-:-:S03]  /*2470*/  ISETP.GT.AND P3, PT, R3, RZ, P0 ;  /* 0x000000ff0300720c */ /* 0x000fc60000764270 */
[----:B------:R-:W-:Y:S10]  /*2480*/  @!P1 BRA `(.L_x_33) ;  /* 0x0000001400e89947 */ /* 0x000ff40003800000 */
[----:B------:R-:W0:Y:S01]  /*2490*/  LDC.64 R76, c[0x0][0x5b8] ;  /* 0x00016e00ff4c7b82 */ /* 0x000e220000000a00 */
[----:B------:R-:W-:-:S07]  /*24a0*/  ULDC.64 UR4, c[0x0][0x5c0] ;  /* 0x0001700000047ab9 */ /* 0x000fce0000000a00 */
[----:B------:R-:W1:Y:S08]  /*24b0*/  LDC.64 R78, c[0x0][0x5b0] ;  /* 0x00016c00ff4e7b82 */ /* 0x000e700000000a00 */
[----:B------:R-:W2:Y:S01]  /*24c0*/  LDC.64 R80, c[0x0][0x5a8] ;  /* 0x00016a00ff507b82 */ /* 0x000ea20000000a00 */
[-C--:B0-----:R-:W-:Y:S02]  /*24d0*/  IMAD R6, R15, R76.reuse, RZ ;  /* 0x0000004c0f067224 */ /* 0x081fe400078e02ff */
[----:B------:R-:W-:-:S04]  /*24e0*/  IMAD.WIDE.U32 R74, R67, R76, R10 ;  /* 0x0000004c434a7225 */ /* 0x000fc800078e000a */
[----:B------:R-:W-:Y:S02]  /*24f0*/  IMAD R73, R67, R77, R6 ;  /* 0x0000004d43497224 */ /* 0x000fe400078e0206 */
[-C--:B-1----:R-:W-:Y:S02]  /*2500*/  IMAD R5, R71, R78.reuse, RZ ;  /* 0x0000004e47057224 */ /* 0x082fe400078e02ff */
[----:B------:R-:W-:Y:S02]  /*2510*/  IMAD.IADD R13, R75, 0x1, R73 ;  /* 0x000000014b0d7824 */ /* 0x000fe400078e0249 */
[----:B------:R-:W-:Y:S02]  /*2520*/  IMAD.MOV.U32 R12, RZ, RZ, R74 ;  /* 0x000000ffff0c7224 */ /* 0x000fe400078e004a */
[C---:B------:R-:W-:Y:S02]  /*2530*/  IMAD R77, R70.reuse, R79, R5 ;  /* 0x0000004f464d7224 */ /* 0x040fe400078e0205 */
[----:B------:R-:W-:-:S04]  /*2540*/  IMAD.WIDE.U32 R6, R70, R78, R12 ;  /* 0x0000004e46067225 */ /* 0x000fc800078e000c */
[----:B------:R-:W-:Y:S01]  /*2550*/  IMAD.IADD R5, R7, 0x1, R77 ;  /* 0x0000000107057824 */ /* 0x000fe200078e024d */
[----:B--2---:R-:W-:-:S04]  /*2560*/  LEA R14, P1, R6, R80, 0x1 ;  /* 0x00000050060e7211 */ /* 0x004fc800078208ff */
[----:B------:R-:W-:-:S05]  /*2570*/  LEA.HI.X R15, R6, R81, R5, 0x1, P1 ;  /* 0x00000051060f7211 */ /* 0x000fca00008f0c05 */
[----:B------:R0:W2:Y:S01]  /*2580*/  @P3 LDG.E.LTC128B.U16 R5, desc[UR36][R14.64] ;  /* 0x000000240e053981 */ /* 0x0000a2000c1e1520 */
[----:B------:R-:W-:Y:S01]  /*2590*/  IMAD.WIDE.U32 R6, R70, R78, R10 ;  /* 0x0000004e46067225 */ /* 0x000fe200078e000a */
[----:B------:R-:W-:Y:S03]  /*25a0*/  BSSY B1, `(.L_x_34) ;  /* 0x0000013000017945 */ /* 0x000fe60003800000 */
[----:B------:R-:W-:Y:S02]  /*25b0*/  IMAD.IADD R7, R77, 0x1, R7 ;  /* 0x000000014d077824 */ /* 0x000fe400078e0207 */
[----:B------:R-:W-:Y:S01]  /*25c0*/  IMAD.WIDE.U32 R20, R67, R76, R6 ;  /* 0x0000004c43147225 */ /* 0x000fe200078e0006 */
[----:B0-----:R-:W-:-:S03]  /*25d0*/  SHF.L.U64.HI R15, R78, 0x3, R79 ;  /* 0x000000034e0f7819 */ /* 0x001fc6000001024f */
[----:B------:R-:W-:Y:S01]  /*25e0*/  IMAD.IADD R7, R73, 0x1, R21 ;  /* 0x0000000149077824 */ /* 0x000fe200078e0215 */
[----:B------:R-:W-:Y:S01]  /*25f0*/  LEA R6, P4, R20, R80, 0x1 ;  /* 0x0000005014067211 */ /* 0x000fe200078808ff */
[----:B------:R-:W-:-:S03]  /*2600*/  IMAD.SHL.U32 R14, R78, 0x8, RZ ;  /* 0x000000084e0e7824 */ /* 0x000fc600078e00ff */
[----:B------:R-:W-:Y:S01]  /*2610*/  LEA.HI.X R7, R20, R81, R7, 0x1, P4 ;  /* 0x0000005114077211 */ /* 0x000fe200020f0c07 */
[----:B--2---:R-:W-:-:S04]  /*2620*/  IMAD.U32 R8, R5, 0x10000, RZ ;  /* 0x0001000005087824 */ /* 0x004fc800078e00ff */
[----:B------:R-:W-:Y:S01]  /*2630*/  FMUL R9, R8, R57 ;  /* 0x0000003908097220 */ /* 0x000fe20000400000 */
[----:B------:R-:W-:-:S03]  /*2640*/  LEA R8, P1, R72, UR4, 0x1 ;  /* 0x0000000448087c11 */ /* 0x000fc6000f8208ff */
[----:B------:R-:W-:Y:S01]  /*2650*/  FFMA R24, R24, R56, R9 ;  /* 0x0000003818187223 */ /* 0x000fe20000000009 */
[----:B------:R-:W-:Y:S02]  /*2660*/  LEA.HI.X R9, R72, UR5, R83, 0x1, P1 ;  /* 0x0000000548097c11 */ /* 0x000fe400088f0c53 */
[----:B------:R-:W-:Y:S02]  /*2670*/  ISETP.GT.AND P1, PT, R4, 0x1, PT ;  /* 0x000000010400780c */ /* 0x000fe40003f24270 */
[----:B------:R-:W-:Y:S02]  /*2680*/  F2FP.BF16.F32.PACK_AB R24, RZ, R24 ;  /* 0x00000018ff18723e */ /* 0x000fe400000010ff */
[----:B------:R-:W-:-:S03]  /*2690*/  ISETP.GT.AND P2, PT, R3, RZ, P1 ;  /* 0x000000ff0300720c */ /* 0x000fc60000f44270 */
[----:B------:R0:W-:Y:S10]  /*26a0*/  @P3 STG.E.U16 desc[UR36][R8.64], R24 ;  /* 0x0000001808003986 */ /* 0x0001f4000c101524 */
[----:B------:R-:W-:Y:S05]  /*26b0*/  @!P2 BRA `(.L_x_35) ;  /* 0x000000000004a947 */ /* 0x000fea0003800000 */
[----:B------:R1:W5:Y:S02]  /*26c0*/  LDG.E.LTC128B.U16 R5, desc[UR36][R6.64+0x2] ;  /* 0x0000022406057981 */ /* 0x000364000c1e1520 */
.L_x_35:
[----:B------:R-:W-:Y:S05]  /*26d0*/  BSYNC B1 ;  /* 0x0000000000017941 */ /* 0x000fea0003800000 */
.L_x_34:
[----:B-----5:R-:W-:Y:S01]  /*26e0*/  IMAD.U32 R12, R5, 0x10000, RZ ;  /* 0x00010000050c7824 */ /* 0x020fe200078e00ff */
[----:B------:R-:W-:Y:S01]  /*26f0*/  ISETP.GT.AND P0, PT, R3, 0x8, P0 ;  /* 0x000000080300780c */ /* 0x000fe20000704270 */
[----:B------:R-:W-:Y:S01]  /*2700*/  IMAD.WIDE.U32 R20, R70, R78, R14 ;  /* 0x0000004e46147225 */ /* 0x000fe200078e000e */
[----:B0-----:R-:W-:-:S03]  /*2710*/  PRMT R24, R5, 0x7610, R24 ;  /* 0x0000761005187816 */ /* 0x001fc60000000018 */
[----:B------:R-:W-:Y:S01]  /*2720*/  FMUL R12, R12, R57 ;  /* 0x000000390c0c7220 */ /* 0x000fe20000400000 */
[----:B------:R-:W-:Y:S01]  /*2730*/  IMAD.IADD R77, R77, 0x1, R21 ;  /* 0x000000014d4d7824 */ /* 0x000fe200078e0215 */
[----:B------:R-:W-:Y:S02]  /*2740*/  IADD3 R74, P3, R74, R20, RZ ;  /* 0x000000144a4a7210 */ /* 0x000fe40007f7e0ff */
[----:B------:R-:W-:-:S03]  /*2750*/  FFMA R12, R25, R56, R12 ;  /* 0x00000038190c7223 */ /* 0x000fc6000000000c */
[----:B------:R-:W-:Y:S02]  /*2760*/  IMAD.X R13, R77, 0x1, R13, P3 ;  /* 0x000000014d0d7824 */ /* 0x000fe400018e060d */
[----:B------:R-:W-:Y:S02]  /*2770*/  F2FP.BF16.F32.PACK_AB R12, RZ, R12 ;  /* 0x0000000cff0c723e */ /* 0x000fe400000010ff */
[----:B------:R-:W-:Y:S02]  /*2780*/  LEA R14, P3, R74, R80, 0x1 ;  /* 0x000000504a0e7211 */ /* 0x000fe400078608ff */
[----:B------:R-:W-:Y:S02]  /*2790*/  PRMT R21, R12, 0x7610, R21 ;  /* 0x000076100c157816 */ /* 0x000fe40000000015 */
[----:B------:R-:W-:-:S03]  /*27a0*/  LEA.HI.X R15, R74, R81, R13, 0x1, P3 ;  /* 0x000000514a0f7211 */ /* 0x000fc600018f0c0d */
[----:B------:R0:W-:Y:S04]  /*27b0*/  @P2 STG.E.U16 desc[UR36][R8.64+0x2], R21 ;  /* 0x0000021508002986 */ /* 0x0001e8000c101524 */
[----:B------:R-:W2:Y:S01]  /*27c0*/  @P0 LDG.E.LTC128B.U16 R24, desc[UR36][R14.64] ;  /* 0x000000240e180981 */ /* 0x000ea2000c1e1520 */
[----:B------:R-:W-:Y:S01]  /*27d0*/  IADD3 R20, P2, R10, R20, RZ ;  /* 0x000000140a147210 */ /* 0x000fe20007f5e0ff */
[----:B------:R-:W-:Y:S01]  /*27e0*/  BSSY B1, `(.L_x_36) ;  /* 0x0000011000017945 */ /* 0x000fe20003800000 */
[C---:B------:R-:W-:Y:S02]  /*27f0*/  SHF.L.U64.HI R13, R58.reuse, 0x1, R59 ;  /* 0x000000013a0d7819 */ /* 0x040fe4000001023b */
[----:B------:R-:W-:Y:S01]  /*2800*/  ISETP.GT.AND P1, PT, R3, 0x8, P1 ;  /* 0x000000080300780c */ /* 0x000fe20000f24270 */
[----:B0-----:R-:W-:Y:S01]  /*2810*/  IMAD.X R21, R11, 0x1, R77, P2 ;  /* 0x000000010b157824 */ /* 0x001fe200010e064d */
[----:B------:R-:W-:Y:S01]  /*2820*/  LEA R12, P2, R58, R8, 0x1 ;  /* 0x000000083a0c7211 */ /* 0x000fe200078408ff */
[----:B------:R-:W-:-:S04]  /*2830*/  IMAD.WIDE.U32 R20, R67, R76, R20 ;  /* 0x0000004c43147225 */ /* 0x000fc800078e0014 */
[----:B------:R-:W-:Y:S02]  /*2840*/  IMAD.X R13, R13, 0x1, R9, P2 ;  /* 0x000000010d0d7824 */ /* 0x000fe400010e0609 */
[----:B------:R-:W-:Y:S02]  /*2850*/  IMAD.IADD R11, R73, 0x1, R21 ;  /* 0x00000001490b7824 */ /* 0x000fe400078e0215 */
[----:B--2---:R-:W-:-:S04]  /*2860*/  IMAD.U32 R10, R24, 0x10000, RZ ;  /* 0x00010000180a7824 */ /* 0x004fc800078e00ff */
[----:B------:R-:W-:Y:S01]  /*2870*/  FMUL R5, R10, R57 ;  /* 0x000000390a057220 */ /* 0x000fe20000400000 */
[----:B------:R-:W-:-:S03]  /*2880*/  LEA R10, P3, R20, R80, 0x1 ;  /* 0x00000050140a7211 */ /* 0x000fc600078608ff */
[----:B------:R-:W-:Y:S01]  /*2890*/  FFMA R5, R26, R56, R5 ;  /* 0x000000381a057223 */ /* 0x000fe20000000005 */
[----:B------:R-:W-:-:S04]  /*28a0*/  LEA.HI.X R11, R20, R81, R11, 0x1, P3 ;  /* 0x00000051140b7211 */ /* 0x000fc800018f0c0b */
[----:B------:R-:W-:-:S05]  /*28b0*/  F2FP.BF16.F32.PACK_AB R5, RZ, R5 ;  /* 0x00000005ff05723e */ /* 0x000fca00000010ff */
[----:B------:R0:W-:Y:S01]  /*28c0*/  @P0 STG.E.U16 desc[UR36][R12.64], R5 ;  /* 0x000000050c000986 */ /* 0x0001e2000c101524 */
[----:B------:R-:W-:Y:S05]  /*28d0*/  @!P1 BRA `(.L_x_37) ;  /* 0x0000000000049947 */ /* 0x000fea0003800000 */
[----:B------:R2:W5:Y:S02]  /*28e0*/  LDG.E.LTC128B.U16 R24, desc[UR36][R10.64+0x2] ;  /* 0x000002240a187981 */ /* 0x000564000c1e1520 */
.L_x_37:
[----:B------:R-:W-:Y:S05]  /*28f0*/  BSYNC B1 ;  /* 0x0000000000017941 */ /* 0x000fea0003800000 */
.L_x_36:
[----:B-----5:R-:W-:Y:S01]  /*2900*/  IMAD.U32 R14, R24, 0x10000, RZ ;  /* 0x00010000180e7824 */ /* 0x020fe200078e00ff */
[----:B------:R-:W-:Y:S01]  /*2910*/  ISETP.GT.AND P0, PT, R4, 0x8, PT ;  /* 0x000000080400780c */ /* 0x000fe20003f04270 */
[----:B------:R-:W-:Y:S02]  /*2920*/  BSSY B1, `(.L_x_38) ;  /* 0x0000008000017945 */ /* 0x000fe40003800000 */
[----:B------:R-:W-:Y:S01]  /*2930*/  FMUL R14, R14, R57 ;  /* 0x000000390e0e7220 */ /* 0x000fe20000400000 */
[----:B------:R-:W-:-:S03]  /*2940*/  ISETP.GT.AND P2, PT, R3, RZ, P0 ;  /* 0x000000ff0300720c */ /* 0x000fc60000744270 */
[----:B------:R-:W-:-:S05]  /*2950*/  FFMA R14, R27, R56, R14 ;  /* 0x000000381b0e7223 */ /* 0x000fca000000000e */
[----:B------:R-:W-:-:S05]  /*2960*/  F2FP.BF16.F32.PACK_AB R14, RZ, R14 ;  /* 0x0000000eff0e723e */ /* 0x000fca00000010ff */
[----:B------:R3:W-:Y:S01]  /*2970*/  @P1 STG.E.U16 desc[UR36][R12.64+0x2], R14 ;  /* 0x0000020e0c001986 */ /* 0x0007e2000c101524 */
[----:B------:R-:W-:Y:S05]  /*2980*/  @!P2 BRA `(.L_x_39) ;  /* 0x000000000004a947 */ /* 0x000fea0003800000 */
[----:B------:R4:W5:Y:S02]  /*2990*/  LDG.E.LTC128B.U16 R24, desc[UR36][R6.64+0x10] ;  /* 0x0000102406187981 */ /* 0x000964000c1e1520 */
.L_x_39:
[----:B------:R-:W-:Y:S05]  /*29a0*/  BSYNC B1 ;  /* 0x0000000000017941 */ /* 0x000fea0003800000 */
.L_x_38:
[----:B---3-5:R-:W-:Y:S01]  /*29b0*/  IMAD.U32 R14, R24, 0x10000, RZ ;  /* 0x00010000180e7824 */ /* 0x028fe200078e00ff */
[----:B------:R-:W-:Y:S01]  /*29c0*/  ISETP.GT.AND P1, PT, R4, 0x9, PT ;  /* 0x000000090400780c */ /* 0x000fe20003f24270 */
[----:B------:R-:W-:Y:S02]  /*29d0*/  BSSY B1, `(.L_x_40) ;  /* 0x0000008000017945 */ /* 0x000fe40003800000 */
[----:B0-----:R-:W-:Y:S01]  /*29e0*/  FMUL R5, R14, R57 ;  /* 0x000000390e057220 */ /* 0x001fe20000400000 */
[----:B------:R-:W-:-:S03]  /*29f0*/  ISETP.GT.AND P3, PT, R3, RZ, P1 ;  /* 0x000000ff0300720c */ /* 0x000fc60000f64270 */
[----:B------:R-:W-:-:S05]  /*2a00*/  FFMA R5, R28, R56, R5 ;  /* 0x000000381c057223 */ /* 0x000fca0000000005 */
[----:B------:R-:W-:-:S05]  /*2a10*/  F2FP.BF16.F32.PACK_AB R5, RZ, R5 ;  /* 0x00000005ff05723e */ /* 0x000fca00000010ff */
[----:B------:R0:W-:Y:S01]  /*2a20*/  @P2 STG.E.U16 desc[UR36][R8.64+0x10], R5 ;  /* 0x0000100508002986 */ /* 0x0001e2000c101524 */
[----:B------:R-:W-:Y:S05]  /*2a30*/  @!P3 BRA `(.L_x_41) ;  /* 0x000000000004b947 */ /* 0x000fea0003800000 */
[----:B------:R3:W5:Y:S02]  /*2a40*/  LDG.E.LTC128B.U16 R24, desc[UR36][R6.64+0x12] ;  /* 0x0000122406187981 */ /* 0x000764000c1e1520 */
.L_x_41:
[----:B------:R-:W-:Y:S05]  /*2a50*/  BSYNC B1 ;  /* 0x0000000000017941 */ /* 0x000fea0003800000 */
.L_x_40:
[----:B-----5:R-:W-:Y:S01]  /*2a60*/  IMAD.U32 R14, R24, 0x10000, RZ ;  /* 0x00010000180e7824 */ /* 0x020fe200078e00ff */
[----:B------:R-:W-:Y:S01]  /*2a70*/  ISETP.GT.AND P0, PT, R3, 0x8, P0 ;  /* 0x000000080300780c */ /* 0x000fe20000704270 */
[----:B------:R-:W-:Y:S02]  /*2a80*/  BSSY B1, `(.L_x_42) ;  /* 0x0000007000017945 */ /* 0x000fe40003800000 */
[----:B------:R-:W-:-:S04]  /*2a90*/  FMUL R14, R14, R57 ;  /* 0x000000390e0e7220 */ /* 0x000fc80000400000 */
[----:B------:R-:W-:-:S05]  /*2aa0*/  FFMA R14, R29, R56, R14 ;  /* 0x000000381d0e7223 */ /* 0x000fca000000000e */
[----:B------:R-:W-:-:S05]  /*2ab0*/  F2FP.BF16.F32.PACK_AB R14, RZ, R14 ;  /* 0x0000000eff0e723e */ /* 0x000fca00000010ff */
[----:B------:R0:W-:Y:S01]  /*2ac0*/  @P3 STG.E.U16 desc[UR36][R8.64+0x12], R14 ;  /* 0x0000120e08003986 */ /* 0x0001e2000c101524 */
[----:B------:R-:W-:Y:S05]  /*2ad0*/  @!P0 BRA `(.L_x_43) ;  /* 0x0000000000048947 */ /* 0x000fea0003800000 */
[----:B------:R0:W5:Y:S02]  /*2ae0*/  LDG.E.LTC128B.U16 R24, desc[UR36][R10.64+0x10] ;  /* 0x000010240a187981 */ /* 0x000164000c1e1520 */
.L_x_43:
[----:B------:R-:W-:Y:S05]  /*2af0*/  BSYNC B1 ;  /* 0x0000000000017941 */ /* 0x000fea0003800000 */
.L_x_42:
[----:B0----5:R-:W-:Y:S01]  /*2b00*/  IMAD.U32 R14, R24, 0x10000, RZ ;  /* 0x00010000180e7824 */ /* 0x021fe200078e00ff */
        /* <DEDUP_REMOVED lines=8> */
.L_x_45:
[----:B------:R-:W-:Y:S05]  /*2b90*/  BSYNC B1 ;  /* 0x0000000000017941 */ /* 0x000fea0003800000 */
.L_x_44:
        /* <DEDUP_REMOVED lines=10> */
.L_x_47:
[----:B------:R-:W-:Y:S05]  /*2c40*/  BSYNC B1 ;  /* 0x0000000000017941 */ /* 0x000fea0003800000 */
.L_x_46:
[----:B0----5:R-:W-:Y:S01]  /*2c50*/  IMAD.U32 R14, R24, 0x10000, RZ ;  /* 0x00010000180e7824 */ /* 0x021fe200078e00ff */
        /* <DEDUP_REMOVED lines=9> */
.L_x_49:
[----:B------:R-:W-:Y:S05]  /*2cf0*/  BSYNC B1 ;  /* 0x0000000000017941 */ /* 0x000fea0003800000 */
.L_x_48:
        /* <DEDUP_REMOVED lines=9> */
.L_x_51:
[----:B------:R-:W-:Y:S05]  /*2d90*/  BSYNC B1 ;  /* 0x0000000000017941 */ /* 0x000fea0003800000 */
.L_x_50:
        /* <DEDUP_REMOVED lines=9> */
.L_x_53:
[----:B------:R-:W-:Y:S05]  /*2e30*/  BSYNC B1 ;  /* 0x0000000000017941 */ /* 0x000fea0003800000 */
.L_x_52:
        /* <DEDUP_REMOVED lines=10> */
.L_x_55:
[----:B------:R-:W-:Y:S05]  /*2ee0*/  BSYNC B1 ;  /* 0x0000000000017941 */ /* 0x000fea0003800000 */
.L_x_54:
        /* <DEDUP_REMOVED lines=10> */
.L_x_57:
[----:B------:R-:W-:Y:S05]  /*2f90*/  BSYNC B1 ;  /* 0x0000000000017941 */ /* 0x000fea0003800000 */
.L_x_56:
        /* <DEDUP_REMOVED lines=9> */
.L_x_59:
[----:B------:R-:W-:Y:S05]  /*3030*/  BSYNC B1 ;  /* 0x0000000000017941 */ /* 0x000fea0003800000 */
.L_x_58:
        /* <DEDUP_REMOVED lines=9> */
.L_x_61:
[----:B------:R-:W-:Y:S05]  /*30d0*/  BSYNC B1 ;  /* 0x0000000000017941 */ /* 0x000fea0003800000 */
.L_x_60:
        /* <DEDUP_REMOVED lines=10> */
.L_x_63:
[----:B------:R-:W-:Y:S05]  /*3180*/  BSYNC B1 ;  /* 0x0000000000017941 */ /* 0x000fea0003800000 */
.L_x_62:
        /* <DEDUP_REMOVED lines=10> */
.L_x_65:
[----:B------:R-:W-:Y:S05]  /*3230*/  BSYNC B1 ;  /* 0x0000000000017941 */ /* 0x000fea0003800000 */
.L_x_64:
        /* <DEDUP_REMOVED lines=9> */
.L_x_67:
[----:B------:R-:W-:Y:S05]  /*32d0*/  BSYNC B1 ;  /* 0x0000000000017941 */ /* 0x000fea0003800000 */
.L_x_66:
        /* <DEDUP_REMOVED lines=9> */
.L_x_69:
[----:B------:R-:W-:Y:S05]  /*3370*/  BSYNC B1 ;  /* 0x0000000000017941 */ /* 0x000fea0003800000 */
.L_x_68:
        /* <DEDUP_REMOVED lines=10> */
.L_x_71:
[----:B------:R-:W-:Y:S05]  /*3420*/  BSYNC B1 ;  /* 0x0000000000017941 */ /* 0x000fea0003800000 */
.L_x_70:
        /* <DEDUP_REMOVED lines=10> */
.L_x_73:
[----:B------:R-:W-:Y:S05]  /*34d0*/  BSYNC B1 ;  /* 0x0000000000017941 */ /* 0x000fea0003800000 */
.L_x_72:
        /* <DEDUP_REMOVED lines=9> */
.L_x_75:
[----:B------:R-:W-:Y:S05]  /*3570*/  BSYNC B1 ;  /* 0x0000000000017941 */ /* 0x000fea0003800000 */
.L_x_74:
        /* <DEDUP_REMOVED lines=9> */
.L_x_77:
[----:B------:R-:W-:Y:S05]  /*3610*/  BSYNC B1 ;  /* 0x0000000000017941 */ /* 0x000fea0003800000 */
.L_x_76:
        /* <DEDUP_REMOVED lines=10> */
.L_x_79:
[----:B------:R-:W-:Y:S05]  /*36c0*/  BSYNC B1 ;  /* 0x0000000000017941 */ /* 0x000fea0003800000 */
.L_x_78:
        /* <DEDUP_REMOVED lines=10> */
.L_x_81:
[----:B------:R-:W-:Y:S05]  /*3770*/  BSYNC B1 ;  /* 0x0000000000017941 */ /* 0x000fea0003800000 */
.L_x_80:
        /* <DEDUP_REMOVED lines=9> */
.L_x_83:
[----:B------:R-:W-:Y:S05]  /*3810*/  BSYNC B1 ;  /* 0x0000000000017941 */ /* 0x000fea0003800000 */
.L_x_82:
        /* <DEDUP_REMOVED lines=9> */
.L_x_85:
[----:B------:R-:W-:Y:S05]  /*38b0*/  BSYNC B1 ;  /* 0x0000000000017941 */ /* 0x000fea0003800000 */
.L_x_84:
        /* <DEDUP_REMOVED lines=10> */
.L_x_87:
[----:B------:R-:W-:Y:S05]  /*3960*/  BSYNC B1 ;  /* 0x0000000000017941 */ /* 0x000fea0003800000 */
.L_x_86:
[----:B0----5:R-:W-:Y:S01]  /*3970*/  IMAD.U32 R14, R24, 0x10000, RZ ;  /* 0x00010000180e7824 */ /* 0x021fe200078e00ff */
[----:B------:R-:W-:Y:S01]  /*3980*/  ISETP.GT.AND P1, PT, R4, 0x39, PT ;  /* 0x000000390400780c */ /* 0x000fe20003f24270 */
[----:B------:R-:W-:Y:S01]  /*3990*/  @P2 IMAD.MOV.U32 R4, RZ, RZ, R8 ;  /* 0x000000ffff042224 */ /* 0x000fe200078e0008 */
[----:B------:R-:W-:Y:S01]  /*39a0*/  BSSY B1, `(.L_x_88) ;  /* 0x000000a000017945 */ /* 0x000fe20003800000 */
[----:B------:R-:W-:Y:S01]  /*39b0*/  FMUL R5, R14, R57 ;  /* 0x000000390e057220 */ /* 0x000fe20000400000 */
[----:B------:R-:W-:-:S03]  /*39c0*/  ISETP.GT.AND P3, PT, R3, RZ, P1 ;  /* 0x000000ff0300720c */ /* 0x000fc60000f64270 */
[----:B------:R-:W-:-:S05]  /*39d0*/  FFMA R5, R52, R56, R5 ;  /* 0x0000003834057223 */ /* 0x000fca0000000005 */
[----:B------:R-:W-:-:S04]  /*39e0*/  F2FP.BF16.F32.PACK_AB R5, RZ, R5 ;  /* 0x00000005ff05723e */ /* 0x000fc800000010ff */
[----:B------:R-:W-:Y:S01]  /*39f0*/  PRMT R14, R5, 0x7610, R14 ;  /* 0x00007610050e7816 */ /* 0x000fe2000000000e */
[----:B------:R-:W-:-:S05]  /*3a00*/  @P2 IMAD.MOV.U32 R5, RZ, RZ, R9 ;  /* 0x000000ffff052224 */ /* 0x000fca00078e0009 */
[----:B------:R0:W-:Y:S01]  /*3a10*/  @P2 STG.E.U16 desc[UR36][R4.64+0x70], R14 ;  /* 0x0000700e04002986 */ /* 0x0001e2000c101524 */
[----:B------:R-:W-:Y:S05]  /*3a20*/  @!P3 BRA `(.L_x_89) ;  /* 0x000000000004b947 */ /* 0x000fea0003800000 */
[----:B------:R0:W5:Y:S02]  /*3a30*/  LDG.E.LTC128B.U16 R24, desc[UR36][R6.64+0x72] ;  /* 0x0000722406187981 */ /* 0x000164000c1e1520 */
.L_x_89:
[----:B------:R-:W-:Y:S05]  /*3a40*/  BSYNC B1 ;  /* 0x0000000000017941 */ /* 0x000fea0003800000 */
.L_x_88:
        /* <DEDUP_REMOVED lines=9> */
.L_x_91:
[----:B------:R-:W-:Y:S05]  /*3ae0*/  BSYNC B1 ;  /* 0x0000000000017941 */ /* 0x000fea0003800000 */
.L_x_90:
[----:B0----5:R-:W-:Y:S01]  /*3af0*/  IMAD.U32 R4, R24, 0x10000, RZ ;  /* 0x0001000018047824 */ /* 0x021fe200078e00ff */
[----:B------:R-:W-:Y:S01]  /*3b00*/  ISETP.GT.AND P1, PT, R3, 0x8, P1 ;  /* 0x000000080300780c */ /* 0x000fe20000f24270 */
[----:B------:R-:W-:Y:S02]  /*3b10*/  BSSY B1, `(.L_x_92) ;  /* 0x000000a000017945 */ /* 0x000fe40003800000 */
[----:B------:R-:W-:Y:S01]  /*3b20*/  FMUL R5, R4, R57 ;  /* 0x0000003904057220 */ /* 0x000fe20000400000 */
[----:B------:R-:W-:-:S03]  /*3b30*/  @P0 IMAD.MOV.U32 R4, RZ, RZ, R12 ;  /* 0x000000ffff040224 */ /* 0x000fc600078e000c */
[----:B------:R-:W-:-:S05]  /*3b40*/  FFMA R5, R54, R56, R5 ;  /* 0x0000003836057223 */ /* 0x000fca0000000005 */
[----:B------:R-:W-:-:S04]  /*3b50*/  F2FP.BF16.F32.PACK_AB R5, RZ, R5 ;  /* 0x00000005ff05723e */ /* 0x000fc800000010ff */
[----:B-1-34-:R-:W-:Y:S01]  /*3b60*/  PRMT R6, R5, 0x7610, R6 ;  /* 0x0000761005067816 */ /* 0x01afe20000000006 */
[----:B------:R-:W-:-:S05]  /*3b70*/  @P0 IMAD.MOV.U32 R5, RZ, RZ, R13 ;  /* 0x000000ffff050224 */ /* 0x000fca00078e000d */
[----:B------:R0:W-:Y:S01]  /*3b80*/  @P0 STG.E.U16 desc[UR36][R4.64+0x70], R6 ;  /* 0x0000700604000986 */ /* 0x0001e2000c101524 */
[----:B------:R-:W-:Y:S05]  /*3b90*/  @!P1 BRA `(.L_x_93) ;  /* 0x0000000000049947 */ /* 0x000fea0003800000 */
[----:B------:R1:W5:Y:S02]  /*3ba0*/  LDG.E.LTC128B.U16 R24, desc[UR36][R10.64+0x72] ;  /* 0x000072240a187981 */ /* 0x000364000c1e1520 */
.L_x_93:
[----:B------:R-:W-:Y:S05]  /*3bb0*/  BSYNC B1 ;  /* 0x0000000000017941 */ /* 0x000fea0003800000 */
.L_x_92:
[----:B------:R-:W-:Y:S05]  /*3bc0*/  @!P1 BRA `(.L_x_94) ;  /* 0x0000000800909947 */ /* 0x000fea0003800000 */
[----:B-----5:R-:W-:-:S04]  /*3bd0*/  IMAD.U32 R24, R24, 0x10000, RZ ;  /* 0x0001000018187824 */ /* 0x020fc800078e00ff */
[----:B------:R-:W-:-:S04]  /*3be0*/  FMUL R24, R24, R57 ;  /* 0x0000003918187220 */ /* 0x000fc80000400000 */
[----:B------:R-:W-:-:S05]  /*3bf0*/  FFMA R24, R55, R56, R24 ;  /* 0x0000003837187223 */ /* 0x000fca0000000018 */
[----:B------:R-:W-:-:S05]  /*3c00*/  F2FP.BF16.F32.PACK_AB R24, RZ, R24 ;  /* 0x00000018ff18723e */ /* 0x000fca00000010ff */
[----:B------:R3:W-:Y:S01]  /*3c10*/  STG.E.U16 desc[UR36][R12.64+0x72], R24 ;  /* 0x000072180c007986 */ /* 0x0007e2000c101524 */
[----:B------:R-:W-:Y:S05]  /*3c20*/  BRA `(.L_x_94) ;  /* 0x0000000800787947 */ /* 0x000fea0003800000 */
.L_x_33:
[----:B------:R-:W-:Y:S01]  /*3c30*/  ISETP.GT.AND P2, PT, R4, 0x1, PT ;  /* 0x000000010400780c */ /* 0x000fe20003f44270 */
[----:B------:R-:W-:Y:S01]  /*3c40*/  ULDC.64 UR4, c[0x0][0x5c0] ;  /* 0x0001700000047ab9 */ /* 0x000fe20000000a00 */
[-C--:B------:R-:W-:Y:S01]  /*3c50*/  FMUL R24, R24, R56.reuse ;  /* 0x0000003818187220 */ /* 0x080fe20000400000 */
[-C--:B------:R-:W-:Y:S01]  /*3c60*/  FMUL R25, R25, R56.reuse ;  /* 0x0000003819197220 */ /* 0x080fe20000400000 */
[----:B------:R-:W-:Y:S01]  /*3c70*/  ISETP.GT.AND P1, PT, R3, RZ, P2 ;  /* 0x000000ff0300720c */ /* 0x000fe20001724270 */
[-C--:B------:R-:W-:Y:S01]  /*3c80*/  FMUL R26, R26, R56.reuse ;  /* 0x000000381a1a7220 */ /* 0x080fe20000400000 */
[----:B------:R-:W-:Y:S01]  /*3c90*/  LEA R6, P4, R72, UR4, 0x1 ;  /* 0x0000000448067c11 */ /* 0x000fe2000f8808ff */
[----:B------:R-:W-:Y:S01]  /*3ca0*/  FMUL R27, R27, R56 ;  /* 0x000000381b1b7220 */ /* 0x000fe20000400000 */
[----:B------:R-:W-:Y:S01]  /*3cb0*/  F2FP.BF16.F32.PACK_AB R24, RZ, R24 ;  /* 0x00000018ff18723e */ /* 0x000fe200000010ff */
[-C--:B------:R-:W-:Y:S01]  /*3cc0*/  FMUL R28, R28, R56.reuse ;  /* 0x000000381c1c7220 */ /* 0x080fe20000400000 */
[----:B------:R-:W-:Y:S01]  /*3cd0*/  LEA.HI.X R7, R72, UR5, R83, 0x1, P4 ;  /* 0x0000000548077c11 */ /* 0x000fe2000a0f0c53 */
[-C--:B------:R-:W-:Y:S01]  /*3ce0*/  FMUL R29, R29, R56.reuse ;  /* 0x000000381d1d7220 */ /* 0x080fe20000400000 */
[----:B------:R-:W-:Y:S01]  /*3cf0*/  F2FP.BF16.F32.PACK_AB R25, RZ, R25 ;  /* 0x00000019ff19723e */ /* 0x000fe200000010ff */
[-C--:B------:R-:W-:Y:S01]  /*3d00*/  FMUL R30, R30, R56.reuse ;  /* 0x000000381e1e7220 */ /* 0x080fe20000400000 */
[----:B------:R-:W-:Y:S01]  /*3d10*/  ISETP.GT.AND P2, PT, R3, 0x8, P2 ;  /* 0x000000080300780c */ /* 0x000fe20001744270 */
[----:B------:R-:W-:Y:S01]  /*3d20*/  @P3 STG.E.U16 desc[UR36][R6.64], R24 ;  /* 0x0000001806003986 */ /* 0x000fe2000c101524 */
[C---:B------:R-:W-:Y:S01]  /*3d30*/  SHF.L.U64.HI R5, R58.reuse, 0x1, R59 ;  /* 0x000000013a057819 */ /* 0x040fe2000001023b */
[----:B------:R-:W-:Y:S01]  /*3d40*/  FMUL R31, R31, R56 ;  /* 0x000000381f1f7220 */ /* 0x000fe20000400000 */
[----:B------:R-:W-:Y:S01]  /*3d50*/  LEA R8, P3, R58, R6, 0x1 ;  /* 0x000000063a087211 */ /* 0x000fe200078608ff */
[----:B------:R-:W-:Y:S01]  /*3d60*/  @P1 STG.E.U16 desc[UR36][R6.64+0x2], R25 ;  /* 0x0000021906001986 */ /* 0x000fe2000c101524 */
[----:B------:R-:W-:Y:S01]  /*3d70*/  ISETP.GT.AND P1, PT, R3, 0x8, P0 ;  /* 0x000000080300780c */ /* 0x000fe20000724270 */
[----:B------:R-:W-:Y:S01]  /*3d80*/  FMUL R32, R32, R56 ;  /* 0x0000003820207220 */ /* 0x000fe20000400000 */
[----:B------:R-:W-:Y:S01]  /*3d90*/  F2FP.BF16.F32.PACK_AB R26, RZ, R26 ;  /* 0x0000001aff1a723e */ /* 0x000fe200000010ff */
[----:B------:R-:W-:Y:S01]  /*3da0*/  IMAD.X R9, R5, 0x1, R7, P3 ;  /* 0x0000000105097824 */ /* 0x000fe200018e0607 */
[----:B------:R-:W-:Y:S01]  /*3db0*/  F2FP.BF16.F32.PACK_AB R27, RZ, R27 ;  /* 0x0000001bff1b723e */ /* 0x000fe200000010ff */
[-C--:B------:R-:W-:Y:S01]  /*3dc0*/  FMUL R33, R33, R56.reuse ;  /* 0x0000003821217220 */ /* 0x080fe20000400000 */
[----:B------:R-:W-:Y:S01]  /*3dd0*/  ISETP.GT.AND P0, PT, R4, 0x8, PT ;  /* 0x000000080400780c */ /* 0x000fe20003f04270 */
[----:B------:R-:W-:Y:S01]  /*3de0*/  FMUL R34, R34, R56 ;  /* 0x0000003822227220 */ /* 0x000fe20000400000 */
[----:B------:R-:W-:Y:S01]  /*3df0*/  F2FP.BF16.F32.PACK_AB R28, RZ, R28 ;  /* 0x0000001cff1c723e */ /* 0x000fe200000010ff */
[-C--:B------:R-:W-:Y:S01]  /*3e00*/  FMUL R35, R35, R56.reuse ;  /* 0x0000003823237220 */ /* 0x080fe20000400000 */
[C---:B------:R-:W-:Y:S01]  /*3e10*/  ISETP.GT.AND P4, PT, R3.reuse, RZ, P0 ;  /* 0x000000ff0300720c */ /* 0x040fe20000784270 */
[-C--:B------:R-:W-:Y:S01]  /*3e20*/  FMUL R36, R36, R56.reuse ;  /* 0x0000003824247220 */ /* 0x080fe20000400000 */
[----:B------:R-:W-:Y:S01]  /*3e30*/  F2FP.BF16.F32.PACK_AB R29, RZ, R29 ;  /* 0x0000001dff1d723e */ /* 0x000fe200000010ff */
[----:B------:R-:W-:Y:S01]  /*3e40*/  @P1 STG.E.U16 desc[UR36][R8.64], R26 ;  /* 0x0000001a08001986 */ /* 0x000fe2000c101524 */
[----:B------:R-:W-:Y:S01]  /*3e50*/  ISETP.GT.AND P1, PT, R3, 0x8, P0 ;  /* 0x000000080300780c */ /* 0x000fe20000724270 */
[-C--:B------:R-:W-:Y:S01]  /*3e60*/  FMUL R37, R37, R56.reuse ;  /* 0x0000003825257220 */ /* 0x080fe20000400000 */
[C---:B------:R-:W-:Y:S01]  /*3e70*/  ISETP.GT.AND P0, PT, R4.reuse, 0x10, PT ;  /* 0x000000100400780c */ /* 0x040fe20003f04270 */
[----:B------:R-:W-:Y:S01]  /*3e80*/  @P2 STG.E.U16 desc[UR36][R8.64+0x2], R27 ;  /* 0x0000021b08002986 */ /* 0x000fe2000c101524 */
[----:B------:R-:W-:Y:S01]  /*3e90*/  ISETP.GT.AND P2, PT, R4, 0x9, PT ;  /* 0x000000090400780c */ /* 0x000fe20003f44270 */
[----:B------:R-:W-:Y:S01]  /*3ea0*/  FMUL R38, R38, R56 ;  /* 0x0000003826267220 */ /* 0x000fe20000400000 */
[----:B------:R-:W-:Y:S01]  /*3eb0*/  F2FP.BF16.F32.PACK_AB R30, RZ, R30 ;  /* 0x0000001eff1e723e */ /* 0x000fe200000010ff */
[-C--:B------:R-:W-:Y:S01]  /*3ec0*/  FMUL R39, R39, R56.reuse ;  /* 0x0000003827277220 */ /* 0x080fe20000400000 */
[C---:B------:R-:W-:Y:S01]  /*3ed0*/  ISETP.GT.AND P3, PT, R3.reuse, RZ, P2 ;  /* 0x000000ff0300720c */ /* 0x040fe20001764270 */
[----:B------:R-:W-:Y:S01]  /*3ee0*/  @P4 STG.E.U16 desc[UR36][R6.64+0x10], R28 ;  /* 0x0000101c06004986 */ /* 0x000fe2000c101524 */
[----:B------:R-:W-:Y:S01]  /*3ef0*/  ISETP.GT.AND P2, PT, R3, 0x8, P2 ;  /* 0x000000080300780c */ /* 0x000fe20001744270 */
[-C--:B------:R-:W-:Y:S01]  /*3f00*/  FMUL R40, R40, R56.reuse ;  /* 0x0000003828287220 */ /* 0x080fe20000400000 */
[----:B------:R-:W-:Y:S01]  /*3f10*/  F2FP.BF16.F32.PACK_AB R31, RZ, R31 ;  /* 0x0000001fff1f723e */ /* 0x000fe200000010ff */
[-C--:B------:R-:W-:Y:S01]  /*3f20*/  FMUL R41, R41, R56.reuse ;  /* 0x0000003829297220 */ /* 0x080fe20000400000 */
[----:B------:R-:W-:Y:S01]  /*3f30*/  ISETP.GT.AND P4, PT, R3, RZ, P0 ;  /* 0x000000ff0300720c */ /* 0x000fe20000784270 */
[----:B------:R-:W-:Y:S01]  /*3f40*/  FMUL R42, R42, R56 ;  /* 0x000000382a2a7220 */ /* 0x000fe20000400000 */
[----:B------:R-:W-:Y:S01]  /*3f50*/  F2FP.BF16.F32.PACK_AB R32, RZ, R32 ;  /* 0x00000020ff20723e */ /* 0x000fe200000010ff */
[-C--:B------:R-:W-:Y:S01]  /*3f60*/  FMUL R43, R43, R56.reuse ;  /* 0x000000382b2b7220 */ /* 0x080fe20000400000 */
[----:B------:R-:W-:Y:S01]  /*3f70*/  F2FP.BF16.F32.PACK_AB R33, RZ, R33 ;  /* 0x00000021ff21723e */ /* 0x000fe200000010ff */
[----:B------:R-:W-:Y:S01]  /*3f80*/  FMUL R44, R44, R56 ;  /* 0x000000382c2c7220 */ /* 0x000fe20000400000 */
[----:B------:R-:W-:Y:S01]  /*3f90*/  F2FP.BF16.F32.PACK_AB R34, RZ, R34 ;  /* 0x00000022ff22723e */ /* 0x000fe200000010ff */
[----:B------:R-:W-:Y:S01]  /*3fa0*/  @P3 STG.E.U16 desc[UR36][R6.64+0x12], R29 ;  /* 0x0000121d06003986 */ /* 0x000fe2000c101524 */
[----:B------:R-:W-:Y:S01]  /*3fb0*/  ISETP.GT.AND P3, PT, R4, 0x11, PT ;  /* 0x000000110400780c */ /* 0x000fe20003f64270 */
[-C--:B------:R-:W-:Y:S01]  /*3fc0*/  FMUL R45, R45, R56.reuse ;  /* 0x000000382d2d7220 */ /* 0x080fe20000400000 */
[----:B------:R-:W-:Y:S01]  /*3fd0*/  F2FP.BF16.F32.PACK_AB R35, RZ, R35 ;  /* 0x00000023ff23723e */ /* 0x000fe200000010ff */
[----:B------:R-:W-:Y:S01]  /*3fe0*/  @P1 STG.E.U16 desc[UR36][R8.64+0x10], R30 ;  /* 0x0000101e08001986 */ /* 0x000fe2000c101524 */
[C---:B------:R-:W-:Y:S01]  /*3ff0*/  ISETP.GT.AND P1, PT, R3.reuse, 0x8, P0 ;  /* 0x000000080300780c */ /* 0x040fe20000724270 */
[-C--:B------:R-:W-:Y:S01]  /*4000*/  FMUL R46, R46, R56.reuse ;  /* 0x000000382e2e7220 */ /* 0x080fe20000400000 */
[----:B------:R-:W-:Y:S01]  /*4010*/  ISETP.GT.AND P0, PT, R4, 0x18, PT ;  /* 0x000000180400780c */ /* 0x000fe20003f04270 */
[----:B------:R-:W-:Y:S01]  /*4020*/  @P2 STG.E.U16 desc[UR36][R8.64+0x12], R31 ;  /* 0x0000121f08002986 */ /* 0x000fe2000c101524 */
[----:B------:R-:W-:Y:S01]  /*4030*/  ISETP.GT.AND P2, PT, R3, RZ, P3 ;  /* 0x000000ff0300720c */ /* 0x000fe20001f44270 */
[-C--:B------:R-:W-:Y:S01]  /*4040*/  FMUL R47, R47, R56.reuse ;  /* 0x000000382f2f7220 */ /* 0x080fe20000400000 */
[C---:B------:R-:W-:Y:S01]  /*4050*/  ISETP.GT.AND P3, PT, R3.reuse, 0x8, P3 ;  /* 0x000000080300780c */ /* 0x040fe20001f64270 */
[----:B------:R-:W-:Y:S01]  /*4060*/  @P4 STG.E.U16 desc[UR36][R6.64+0x20], R32 ;  /* 0x0000202006004986 */ /* 0x000fe2000c101524 */
[----:B------:R-:W-:Y:S01]  /*4070*/  ISETP.GT.AND P4, PT, R3, RZ, P0 ;  /* 0x000000ff0300720c */ /* 0x000fe20000784270 */
[----:B------:R-:W-:Y:S01]  /*4080*/  FMUL R48, R48, R56 ;  /* 0x0000003830307220 */ /* 0x000fe20000400000 */
[----:B------:R-:W-:Y:S01]  /*4090*/  F2FP.BF16.F32.PACK_AB R36, RZ, R36 ;  /* 0x00000024ff24723e */ /* 0x000fe200000010ff */
[-C--:B------:R-:W-:Y:S01]  /*40a0*/  FMUL R49, R49, R56.reuse ;  /* 0x0000003831317220 */ /* 0x080fe20000400000 */
[----:B------:R-:W-:Y:S01]  /*40b0*/  F2FP.BF16.F32.PACK_AB R37, RZ, R37 ;  /* 0x00000025ff25723e */ /* 0x000fe200000010ff */
[----:B------:R-:W-:Y:S01]  /*40c0*/  FMUL R50, R50, R56 ;  /* 0x0000003832327220 */ /* 0x000fe20000400000 */
[----:B------:R-:W-:Y:S01]  /*40d0*/  F2FP.BF16.F32.PACK_AB R38, RZ, R38 ;  /* 0x00000026ff26723e */ /* 0x000fe200000010ff */
[----:B------:R-:W-:Y:S01]  /*40e0*/  FMUL R51, R51, R56 ;  /* 0x0000003833337220 */ /* 0x000fe20000400000 */
[----:B------:R-:W-:Y:S01]  /*40f0*/  F2FP.BF16.F32.PACK_AB R39, RZ, R39 ;  /* 0x00000027ff27723e */ /* 0x000fe200000010ff */
[----:B------:R-:W-:Y:S01]  /*4100*/  @P2 STG.E.U16 desc[UR36][R6.64+0x22], R33 ;  /* 0x0000222106002986 */ /* 0x000fe2000c101524 */
[----:B------:R-:W-:Y:S01]  /*4110*/  F2FP.BF16.F32.PACK_AB R40, RZ, R40 ;  /* 0x00000028ff28723e */ /* 0x000fe200000010ff */
        /* <DEDUP_REMOVED lines=10> */
[----:B------:R-:W-:Y:S01]  /*41c0*/  @P4 STG.E.U16 desc[UR36][R6.64+0x30], R36 ;  /* 0x0000302406004986 */ /* 0x000fe2000c101524 */
[----:B------:R-:W-:Y:S01]  /*41d0*/  ISETP.GT.AND P2, PT, R3, RZ, P3 ;  /* 0x000000ff0300720c */ /* 0x000fe20001f44270 */
[----:B------:R-:W-:Y:S01]  /*41e0*/  FMUL R55, R55, R56 ;  /* 0x0000003837377220 */ /* 0x000fe20000400000 */
[----:B------:R-:W-:-:S02]  /*41f0*/  ISETP.GT.AND P4, PT, R3, 0x8, P3 ;  /* 0x000000080300780c */ /* 0x000fc40001f84270 */
[C---:B------:R-:W-:Y:S02]  /*4200*/  ISETP.GT.AND P3, PT, R3.reuse, RZ, P0 ;  /* 0x000000ff0300720c */ /* 0x040fe40000764270 */
[----:B------:R-:W-:Y:S02]  /*4210*/  ISETP.GT.AND P0, PT, R3, 0x8, P0 ;  /* 0x000000080300780c */ /* 0x000fe40000704270 */
[----:B------:R-:W-:Y:S02]  /*4220*/  F2FP.BF16.F32.PACK_AB R43, RZ, R43 ;  /* 0x0000002bff2b723e */ /* 0x000fe400000010ff */
[----:B------:R-:W-:Y:S02]  /*4230*/  F2FP.BF16.F32.PACK_AB R44, RZ, R44 ;  /* 0x0000002cff2c723e */ /* 0x000fe400000010ff */
[----:B------:R-:W-:Y:S01]  /*4240*/  F2FP.BF16.F32.PACK_AB R45, RZ, R45 ;  /* 0x0000002dff2d723e */ /* 0x000fe200000010ff */
[----:B------:R-:W-:Y:S01]  /*4250*/  @P2 STG.E.U16 desc[UR36][R6.64+0x32], R37 ;  /* 0x0000322506002986 */ /* 0x000fe2000c101524 */
[----:B------:R-:W-:-:S02]  /*4260*/  F2FP.BF16.F32.PACK_AB R46, RZ, R46 ;  /* 0x0000002eff2e723e */ /* 0x000fc400000010ff */
[----:B------:R-:W-:Y:S01]  /*4270*/  F2FP.BF16.F32.PACK_AB R47, RZ, R47 ;  /* 0x0000002fff2f723e */ /* 0x000fe200000010ff */
[----:B------:R-:W-:Y:S01]  /*4280*/  @P1 STG.E.U16 desc[UR36][R8.64+0x30], R38 ;  /* 0x0000302608001986 */ /* 0x000fe2000c101524 */
[C---:B------:R-:W-:Y:S02]  /*4290*/  ISETP.GT.AND P1, PT, R4.reuse, 0x28, PT ;  /* 0x000000280400780c */ /* 0x040fe40003f24270 */
[----:B------:R-:W-:Y:S01]  /*42a0*/  F2FP.BF16.F32.PACK_AB R48, RZ, R48 ;  /* 0x00000030ff30723e */ /* 0x000fe200000010ff */
[----:B------:R-:W-:Y:S01]  /*42b0*/  @P4 STG.E.U16 desc[UR36][R8.64+0x32], R39 ;  /* 0x0000322708004986 */ /* 0x000fe2000c101524 */
[----:B------:R-:W-:Y:S02]  /*42c0*/  ISETP.GT.AND P4, PT, R4, 0x21, PT ;  /* 0x000000210400780c */ /* 0x000fe40003f84270 */
[----:B------:R-:W-:Y:S01]  /*42d0*/  F2FP.BF16.F32.PACK_AB R49, RZ, R49 ;  /* 0x00000031ff31723e */ /* 0x000fe200000010ff */
[----:B------:R-:W-:Y:S01]  /*42e0*/  @P3 STG.E.U16 desc[UR36][R6.64+0x40], R40 ;  /* 0x0000402806003986 */ /* 0x000fe2000c101524 */
[----:B------:R-:W-:-:S02]  /*42f0*/  ISETP.GT.AND P2, PT, R3, RZ, P4 ;  /* 0x000000ff0300720c */ /* 0x000fc40002744270 */
[C---:B------:R-:W-:Y:S02]  /*4300*/  ISETP.GT.AND P4, PT, R3.reuse, 0x8, P4 ;  /* 0x000000080300780c */ /* 0x040fe40002784270 */
        /* <DEDUP_REMOVED lines=12> */
[C---:B------:R-:W-:Y:S02]  /*43d0*/  ISETP.GT.AND P2, PT, R3.reuse, RZ, P0 ;  /* 0x000000ff0300720c */ /* 0x040fe40000744270 */
[----:B------:R-:W-:Y:S01]  /*43e0*/  ISETP.GT.AND P0, PT, R3, 0x8, P0 ;  /* 0x000000080300780c */ /* 0x000fe20000704270 */
[----:B------:R-:W-:Y:S01]  /*43f0*/  @P3 STG.E.U16 desc[UR36][R6.64+0x50], R44 ;  /* 0x0000502c06003986 */ /* 0x000fe2000c101524 */
[----:B------:R-:W-:-:S04]  /*4400*/  ISETP.GT.AND P3, PT, R4, 0x30, PT ;  /* 0x000000300400780c */ /* 0x000fc80003f64270 */
[C---:B------:R-:W-:Y:S02]  /*4410*/  ISETP.GT.AND P4, PT, R3.reuse, RZ, P3 ;  /* 0x000000ff0300720c */ /* 0x040fe40001f84270 */
[----:B------:R-:W-:-:S03]  /*4420*/  ISETP.GT.AND P3, PT, R3, 0x8, P3 ;  /* 0x000000080300780c */ /* 0x000fc60001f64270 */
[----:B------:R-:W-:Y:S01]  /*4430*/  @P2 STG.E.U16 desc[UR36][R6.64+0x52], R45 ;  /* 0x0000522d06002986 */ /* 0x000fe2000c101524 */
[----:B------:R-:W-:-:S03]  /*4440*/  ISETP.GT.AND P2, PT, R4, 0x39, PT ;  /* 0x000000390400780c */ /* 0x000fc60003f44270 */
[----:B------:R-:W-:Y:S01]  /*4450*/  @P1 STG.E.U16 desc[UR36][R8.64+0x50], R46 ;  /* 0x0000502e08001986 */ /* 0x000fe2000c101524 */
[----:B------:R-:W-:-:S03]  /*4460*/  ISETP.GT.AND P1, PT, R4, 0x38, PT ;  /* 0x000000380400780c */ /* 0x000fc60003f24270 */
[----:B------:R-:W-:Y:S01]  /*4470*/  @P0 STG.E.U16 desc[UR36][R8.64+0x52], R47 ;  /* 0x0000522f08000986 */ /* 0x000fe2000c101524 */
[----:B------:R-:W-:-:S03]  /*4480*/  ISETP.GT.AND P0, PT, R4, 0x31, PT ;  /* 0x000000310400780c */ /* 0x000fc60003f04270 */
[----:B------:R-:W-:Y:S01]  /*4490*/  @P4 STG.E.U16 desc[UR36][R6.64+0x60], R48 ;  /* 0x0000603006004986 */ /* 0x000fe2000c101524 */
[C---:B------:R-:W-:Y:S02]  /*44a0*/  ISETP.GT.AND P4, PT, R3.reuse, RZ, P0 ;  /* 0x000000ff0300720c */ /* 0x040fe40000784270 */
[----:B------:R-:W-:-:S11]  /*44b0*/  ISETP.GT.AND P0, PT, R3, 0x8, P0 ;  /* 0x000000080300780c */ /* 0x000fd60000704270 */
[----:B------:R-:W-:Y:S02]  /*44c0*/  @P4 IMAD.MOV.U32 R4, RZ, RZ, R6 ;  /* 0x000000ffff044224 */ /* 0x000fe400078e0006 */
[----:B------:R-:W-:-:S05]  /*44d0*/  @P4 IMAD.MOV.U32 R5, RZ, RZ, R7 ;  /* 0x000000ffff054224 */ /* 0x000fca00078e0007 */
[----:B------:R0:W-:Y:S01]  /*44e0*/  @P4 STG.E.U16 desc[UR36][R4.64+0x62], R49 ;  /* 0x0000623104004986 */ /* 0x0001e2000c101524 */
[C---:B------:R-:W-:Y:S02]  /*44f0*/  ISETP.GT.AND P4, PT, R3.reuse, RZ, P2 ;  /* 0x000000ff0300720c */ /* 0x040fe40001784270 */
[----:B------:R-:W-:Y:S01]  /*4500*/  ISETP.GT.AND P2, PT, R3, 0x8, P2 ;  /* 0x000000080300780c */ /* 0x000fe20001744270 */
[----:B0-----:R-:W-:Y:S02]  /*4510*/  @P3 IMAD.MOV.U32 R4, RZ, RZ, R8 ;  /* 0x000000ffff043224 */ /* 0x001fe400078e0008 */
[----:B------:R-:W-:-:S05]  /*4520*/  @P3 IMAD.MOV.U32 R5, RZ, RZ, R9 ;  /* 0x000000ffff053224 */ /* 0x000fca00078e0009 */
[----:B------:R0:W-:Y:S01]  /*4530*/  @P3 STG.E.U16 desc[UR36][R4.64+0x60], R50 ;  /* 0x0000603204003986 */ /* 0x0001e2000c101524 */
[C---:B------:R-:W-:Y:S02]  /*4540*/  ISETP.GT.AND P3, PT, R3.reuse, RZ, P1 ;  /* 0x000000ff0300720c */ /* 0x040fe40000f64270 */
[----:B------:R-:W-:Y:S01]  /*4550*/  ISETP.GT.AND P1, PT, R3, 0x8, P1 ;  /* 0x000000080300780c */ /* 0x000fe20000f24270 */
[----:B0-----:R-:W-:Y:S02]  /*4560*/  @P0 IMAD.MOV.U32 R4, RZ, RZ, R8 ;  /* 0x000000ffff040224 */ /* 0x001fe400078e0008 */
[----:B------:R-:W-:-:S05]  /*4570*/  @P0 IMAD.MOV.U32 R5, RZ, RZ, R9 ;  /* 0x000000ffff050224 */ /* 0x000fca00078e0009 */
[----:B------:R0:W-:Y:S03]  /*4580*/  @P0 STG.E.U16 desc[UR36][R4.64+0x62], R51 ;  /* 0x0000623304000986 */ /* 0x0001e6000c101524 */
[----:B0-----:R-:W-:Y:S02]  /*4590*/  @P3 IMAD.MOV.U32 R4, RZ, RZ, R6 ;  /* 0x000000ffff043224 */ /* 0x001fe400078e0006 */
[----:B------:R-:W-:-:S05]  /*45a0*/  @P3 IMAD.MOV.U32 R5, RZ, RZ, R7 ;  /* 0x000000ffff053224 */ /* 0x000fca00078e0007 */
[----:B------:R0:W-:Y:S04]  /*45b0*/  @P3 STG.E.U16 desc[UR36][R4.64+0x70], R52 ;  /* 0x0000703404003986 */ /* 0x0001e8000c101524 */
[----:B------:R4:W-:Y:S01]  /*45c0*/  @P4 STG.E.U16 desc[UR36][R6.64+0x72], R53 ;  /* 0x0000723506004986 */ /* 0x0009e2000c101524 */
[----:B0-----:R-:W-:Y:S02]  /*45d0*/  @P1 IMAD.MOV.U32 R4, RZ, RZ, R8 ;  /* 0x000000ffff041224 */ /* 0x001fe400078e0008 */
[----:B------:R-:W-:-:S05]  /*45e0*/  @P1 IMAD.MOV.U32 R5, RZ, RZ, R9 ;  /* 0x000000ffff051224 */ /* 0x000fca00078e0009 */
[----:B------:R4:W-:Y:S04]  /*45f0*/  @P1 STG.E.U16 desc[UR36][R4.64+0x70], R54 ;  /* 0x0000703604001986 */ /* 0x0009e8000c101524 */
[----:B------:R4:W-:Y:S02]  /*4600*/  @P2 STG.E.U16 desc[UR36][R8.64+0x72], R55 ;  /* 0x0000723708002986 */ /* 0x0009e4000c101524 */
.L_x_94:
[----:B------:R-:W-:Y:S05]  /*4610*/  BSYNC B0 ;  /* 0x0000000000007941 */ /* 0x000fea0003800000 */
.L_x_32:
[----:B------:R-:W-:Y:S01]  /*4620*/  IADD3 R16, P0, R16, UR38, RZ ;  /* 0x0000002610107c10 */ /* 0x000fe2000ff1e0ff */
[----:B------:R-:W-:Y:S01]  /*4630*/  ULDC.64 UR4, c[0x0][0x650] ;  /* 0x0001940000047ab9 */ /* 0x000fe20000000a00 */
[----:B------:R-:W-:Y:S01]  /*4640*/  PRMT R3, RZ, 0x7610, R3 ;  /* 0x00007610ff037816 */ /* 0x000fe20000000003 */
[----:B------:R-:W-:Y:S01]  /*4650*/  IMAD.MOV.U32 R70, RZ, RZ, -0x1 ;  /* 0xffffffffff467424 */ /* 0x000fe200078e00ff */
[----:B------:R-:W-:Y:S01]  /*4660*/  IADD3.X R17, R17, UR41, RZ, P0, !PT ;  /* 0x0000002911117c10 */ /* 0x000fe200087fe4ff */
[----:B------:R-:W-:Y:S01]  /*4670*/  IMAD.MOV.U32 R67, RZ, RZ, -0x1 ;  /* 0xffffffffff437424 */ /* 0x000fe200078e00ff */
[----:B------:R-:W-:-:S04]  /*4680*/  ISETP.GE.U32.AND P0, PT, R16, UR4, PT ;  /* 0x0000000410007c0c */ /* 0x000fc8000bf06070 */
[----:B------:R-:W-:-:S13]  /*4690*/  ISETP.GE.U32.AND.EX P0, PT, R17, UR5, PT, P0 ;  /* 0x0000000511007c0c */ /* 0x000fda000bf06100 */
[----:B------:R-:W-:Y:S05]  /*46a0*/  @P0 BRA `(.L_x_95) ;  /* 0x00000004004c0947 */ /* 0x000fea0003800000 */
[----:B-12---:R-:W1:Y:S01]  /*46b0*/  LDC.64 R10, c[0x0][0x628] ;  /* 0x00018a00ff0a7b82 */ /* 0x006e620000000a00 */
[----:B---3--:R-:W2:Y:S01]  /*46c0*/  S2R R12, SR_CTAID.X ;  /* 0x00000000000c7919 */ /* 0x008ea20000002500 */
[----:B----4-:R-:W-:Y:S02]  /*46d0*/  IMAD.MOV.U32 R8, RZ, RZ, R16 ;  /* 0x000000ffff087224 */ /* 0x010fe400078e0010 */
[----:B------:R-:W-:Y:S01]  /*46e0*/  IMAD.MOV.U32 R9, RZ, RZ, R17 ;  /* 0x000000ffff097224 */ /* 0x000fe200078e0011 */
[----:B------:R-:W3:Y:S03]  /*46f0*/  S2R R20, SR_CTAID.Y ;  /* 0x0000000000147919 */ /* 0x000ee60000002600 */
[----:B------:R-:W4:Y:S08]  /*4700*/  LDC R0, c[0x0][0x630] ;  /* 0x00018c00ff007b82 */ /* 0x000f300000000800 */
[----:B------:R-:W0:Y:S01]  /*4710*/  LDC.64 R14, c[0x0][0x620] ;  /* 0x00018800ff0e7b82 */ /* 0x000e220000000a00 */
[----:B-1----:R-:W-:-:S04]  /*4720*/  ISETP.NE.U32.AND P0, PT, R10, RZ, PT ;  /* 0x000000ff0a00720c */ /* 0x002fc80003f05070 */
[----:B------:R-:W-:-:S13]  /*4730*/  ISETP.NE.AND.EX P0, PT, R11, RZ, PT, P0 ;  /* 0x000000ff0b00720c */ /* 0x000fda0003f05300 */
[----:B0-234-:R-:W-:Y:S05]  /*4740*/  @!P0 BRA `(.L_x_96) ;  /* 0x0000000000288947 */ /* 0x01dfea0003800000 */
        /* <DEDUP_REMOVED lines=10> */
.L_x_96:
[-CC-:B------:R-:W-:Y:S01]  /*47f0*/  SHF.R.U64 R67, R8, R0.reuse, R9.reuse ;  /* 0x0000000008437219 */ /* 0x180fe20000001209 */
[----:B------:R-:W0:Y:S01]  /*4800*/  LDC.64 R26, c[0x0][0x640] ;  /* 0x00019000ff1a7b82 */ /* 0x000e220000000a00 */
[----:B------:R-:W-:Y:S01]  /*4810*/  SHF.R.U32.HI R0, RZ, R0, R9 ;  /* 0x00000000ff007219 */ /* 0x000fe20000011609 */
[----:B------:R-:W-:Y:S01]  /*4820*/  ULDC UR4, c[0x0][0x150] ;  /* 0x0000540000047ab9 */ /* 0x000fe20000000800 */
[----:B------:R-:W-:Y:S02]  /*4830*/  IADD3 R3, P0, RZ, -R67, RZ ;  /* 0x80000043ff037210 */ /* 0x000fe40007f1e0ff */
[----:B------:R-:W-:-:S03]  /*4840*/  I2FP.F32.U32 R7, R12 ;  /* 0x0000000c00077245 */ /* 0x000fc60000201000 */
[----:B------:R-:W1:Y:S01]  /*4850*/  LDC R6, c[0x0][0x618] ;  /* 0x00018600ff067b82 */ /* 0x000e620000000800 */
[----:B------:R-:W-:Y:S02]  /*4860*/  IMAD.X R5, RZ, RZ, ~R0, P0 ;  /* 0x000000ffff057224 */ /* 0x000fe400000e0e00 */
[----:B------:R-:W-:Y:S01]  /*4870*/  FMUL R7, R7, UR4 ;  /* 0x0000000407077c20 */ /* 0x000fe20008400000 */
[----:B------:R-:W-:Y:S01]  /*4880*/  ULDC UR4, c[0x0][0x154] ;  /* 0x0000550000047ab9 */ /* 0x000fe20000000800 */
[-C--:B------:R-:W-:Y:S02]  /*4890*/  IMAD R0, R5, R14.reuse, RZ ;  /* 0x0000000e05007224 */ /* 0x080fe400078e02ff */
[C---:B------:R-:W-:Y:S01]  /*48a0*/  IMAD.WIDE.U32 R4, R3.reuse, R14, R16 ;  /* 0x0000000e03047225 */ /* 0x040fe200078e0010 */
[----:B------:R-:W2:Y:S01]  /*48b0*/  LDC R11, c[0x0][0x608] ;  /* 0x00018200ff0b7b82 */ /* 0x000ea20000000800 */
[----:B------:R-:W3:Y:S02]  /*48c0*/  F2I.U32.TRUNC.NTZ R7, R7 ;  /* 0x0000000700077305 */ /* 0x000ee4000020f000 */
[----:B------:R-:W-:-:S04]  /*48d0*/  IMAD R3, R3, R15, R0 ;  /* 0x0000000f03037224 */ /* 0x000fc800078e0200 */
[----:B------:R-:W-:Y:S01]  /*48e0*/  IMAD.IADD R3, R5, 0x1, R3 ;  /* 0x0000000105037824 */ /* 0x000fe200078e0203 */
[----:B------:R-:W4:Y:S01]  /*48f0*/  LDC R8, c[0x0][0x658] ;  /* 0x00019600ff087b82 */ /* 0x000f220000000800 */
[----:B------:R-:W-:Y:S02]  /*4900*/  I2FP.F32.U32 R5, R20 ;  /* 0x0000001400057245 */ /* 0x000fe40000201000 */
[----:B0-----:R-:W-:-:S04]  /*4910*/  ISETP.NE.U32.AND P0, PT, R26, RZ, PT ;  /* 0x000000ff1a00720c */ /* 0x001fc80003f05070 */
[----:B------:R-:W-:Y:S01]  /*4920*/  ISETP.NE.AND.EX P0, PT, R27, RZ, PT, P0 ;  /* 0x000000ff1b00720c */ /* 0x000fe20003f05300 */
[----:B------:R-:W0:Y:S01]  /*4930*/  LDC R9, c[0x0][0x144] ;  /* 0x00005100ff097b82 */ /* 0x000e220000000800 */
[-C--:B-1----:R-:W-:Y:S01]  /*4940*/  SHF.R.U64 R13, R4, R6.reuse, R3 ;  /* 0x00000006040d7219 */ /* 0x082fe20000001203 */
[----:B---3--:R-:W-:Y:S01]  /*4950*/  IMAD.MOV R7, RZ, RZ, -R7 ;  /* 0x000000ffff077224 */ /* 0x008fe200078e0a07 */
[----:B------:R-:W-:Y:S01]  /*4960*/  SHF.R.U32.HI R0, RZ, R6, R3 ;  /* 0x00000006ff007219 */ /* 0x000fe20000011603 */
[----:B------:R-:W-:-:S04]  /*4970*/  FMUL R6, R5, UR4 ;  /* 0x0000000405067c20 */ /* 0x000fc80008400000 */
[----:B------:R-:W1:Y:S01]  /*4980*/  LDC R21, c[0x0][0x148] ;  /* 0x00005200ff157b82 */ /* 0x000e620000000800 */
[----:B------:R3:W0:Y:S01]  /*4990*/  F2I.U32.TRUNC.NTZ R14, R6 ;  /* 0x00000006000e7305 */ /* 0x000622000020f000 */
[-CC-:B--2---:R-:W-:Y:S02]  /*49a0*/  SHF.R.U64 R10, R13, R11.reuse, R0.reuse ;  /* 0x0000000b0d0a7219 */ /* 0x184fe40000001200 */
[----:B------:R-:W-:-:S04]  /*49b0*/  SHF.R.U32.HI R3, RZ, R11, R0 ;  /* 0x0000000bff037219 */ /* 0x000fc80000011600 */
[----:B-----5:R-:W2:Y:S01]  /*49c0*/  LDC R24, c[0x0][0x648] ;  /* 0x00019200ff187b82 */ /* 0x020ea20000000800 */
[-CC-:B----4-:R-:W-:Y:S02]  /*49d0*/  SHF.R.U64 R15, R10, R8.reuse, R3.reuse ;  /* 0x000000080a0f7219 */ /* 0x190fe40000001203 */
[----:B------:R-:W-:-:S03]  /*49e0*/  SHF.R.U32.HI R5, RZ, R8, R3 ;  /* 0x00000008ff057219 */ /* 0x000fc60000011603 */
[----:B------:R-:W-:Y:S02]  /*49f0*/  IMAD.MOV.U32 R4, RZ, RZ, R15 ;  /* 0x000000ffff047224 */ /* 0x000fe400078e000f */
[----:B------:R-:W4:Y:S01]  /*4a00*/  LDC R28, c[0x0][0x638] ;  /* 0x00018e00ff1c7b82 */ /* 0x000f220000000800 */
[----:B0-----:R-:W-:-:S07]  /*4a10*/  IMAD R25, R9, R7, R12 ;  /* 0x0000000709197224 */ /* 0x001fce00078e020c */
[----:B------:R-:W0:Y:S08]  /*4a20*/  LDC R29, c[0x0][0x610] ;  /* 0x00018400ff1d7b82 */ /* 0x000e300000000800 */
[----:B------:R-:W0:Y:S01]  /*4a30*/  LDC R30, c[0x0][0x600] ;  /* 0x00018000ff1e7b82 */ /* 0x000e220000000800 */
[----:B-1-3--:R-:W-:Y:S05]  /*4a40*/  @!P0 BRA `(.L_x_97) ;  /* 0x0000000000288947 */ /* 0x00afea0003800000 */
[----:B------:R-:W1:Y:S02]  /*4a50*/  LDC R0, c[0x0][0x64c] ;  /* 0x00019300ff007b82 */ /* 0x000e640000000800 */
[----:B-1----:R-:W-:-:S05]  /*4a60*/  IADD3 R3, P0, R15, R0, RZ ;  /* 0x000000000f037210 */ /* 0x002fca0007f1e0ff */
        /* <DEDUP_REMOVED lines=8> */
.L_x_97:
[----:B------:R-:W-:Y:S01]  /*4af0*/  ISETP.NE.AND P0, PT, R2, 0x1, PT ;  /* 0x000000010200780c */ /* 0x000fe20003f05270 */
[----:B------:R-:W-:Y:S01]  /*4b00*/  IMAD.MOV R14, RZ, RZ, -R14 ;  /* 0x000000ffff0e7224 */ /* 0x000fe200078e0a0e */
[----:B--2---:R-:W-:Y:S02]  /*4b10*/  SHF.R.U64 R0, R4, R24, R5 ;  /* 0x0000001804007219 */ /* 0x004fe40000001205 */
[----:B------:R-:W-:Y:S02]  /*4b20*/  LOP3.LUT R3, R10, R65, RZ, 0xc0, !PT ;  /* 0x000000410a037212 */ /* 0x000fe400078ec0ff */
[----:B------:R-:W-:Y:S01]  /*4b30*/  LOP3.LUT R6, R13, R64, RZ, 0xc0, !PT ;  /* 0x000000400d067212 */ /* 0x000fe200078ec0ff */
[----:B------:R-:W-:Y:S02]  /*4b40*/  IMAD.MOV R4, RZ, RZ, -R0 ;  /* 0x000000ffff047224 */ /* 0x000fe400078e0a00 */
[----:B------:R-:W-:Y:S02]  /*4b50*/  IMAD R0, R60, R0, R3 ;  /* 0x000000003c007224 */ /* 0x000fe400078e0203 */
[----:B----4-:R-:W-:-:S02]  /*4b60*/  IMAD R3, R4, R28, R15 ;  /* 0x0000001c04037224 */ /* 0x010fc400078e020f */
[----:B------:R-:W-:Y:S02]  /*4b70*/  @P0 IMAD R25, R21, R14, R20 ;  /* 0x0000000e15190224 */ /* 0x000fe400078e0214 */
[----:B0-----:R-:W-:Y:S02]  /*4b80*/  IMAD R5, R3, R30, R6 ;  /* 0x0000001e03057224 */ /* 0x001fe400078e0206 */
[----:B------:R-:W-:Y:S02]  /*4b90*/  IMAD R0, R0, R29, R25 ;  /* 0x0000001d00007224 */ /* 0x000fe400078e0219 */
[----:B------:R-:W-:-:S03]  /*4ba0*/  IMAD.MOV.U32 R4, RZ, RZ, 0x1 ;  /* 0x00000001ff047424 */ /* 0x000fc600078e00ff */
[----:B------:R-:W-:Y:S02]  /*4bb0*/  SEL R70, R5, R0, !P0 ;  /* 0x0000000005467207 */ /* 0x000fe40004000000 */
[----:B------:R-:W-:Y:S02]  /*4bc0*/  PRMT R3, R4, 0x7610, R3 ;  /* 0x0000761004037816 */ /* 0x000fe40000000003 */
[----:B------:R-:W-:-:S07]  /*4bd0*/  SEL R0, R0, R5, !P0 ;  /* 0x0000000500007207 */ /* 0x000fce0004000000 */
.L_x_95:
[----:B------:R-:W-:Y:S01]  /*4be0*/  UIADD3 UR42, UR43, UR42, URZ ;  /* 0x0000002a2b2a7290 */ /* 0x000fe2000fffe03f */
[----:B------:R-:W-:Y:S01]  /*4bf0*/  LOP3.LUT P0, RZ, R3, 0xff, RZ, 0xc0, !PT ;  /* 0x000000ff03ff7812 */ /* 0x000fe2000780c0ff */
[----:B------:R-:W-:Y:S02]  /*4c00*/  IMAD.MOV.U32 R71, RZ, RZ, R0 ;  /* 0x000000ffff477224 */ /* 0x000fe400078e0000 */
[----:B------:R-:W-:Y:S02]  /*4c10*/  USHF.R.U32.HI UR4, URZ, 0x2, UR42 ;  /* 0x000000023f047899 */ /* 0x000fe4000801162a */
[----:B------:R-:W-:Y:S02]  /*4c20*/  UISETP.GT.U32.AND UP1, UPT, UR42, 0x3, UPT ;  /* 0x000000032a00788c */ /* 0x000fe4000bf24070 */
[----:B------:R-:W-:Y:S02]  /*4c30*/  ULOP3.LUT UR4, UR4, 0x1, URZ, 0xc0, !UPT ;  /* 0x0000000104047892 */ /* 0x000fe4000f8ec03f */
[----:B------:R-:W-:-:S02]  /*4c40*/  UISETP.LT.U32.AND UP1, UPT, UR43, 0x4, UP1 ;  /* 0x000000042b00788c */ /* 0x000fc40008f21070 */
[----:B------:R-:W-:Y:S02]  /*4c50*/  UISETP.NE.U32.AND UP0, UPT, UR4, 0x1, UPT ;  /* 0x000000010400788c */ /* 0x000fe4000bf05070 */
[----:B------:R-:W-:Y:S02]  /*4c60*/  USEL UR5, URZ, 0x1, !UP1 ;  /* 0x000000013f057887 */ /* 0x000fe4000c800000 */
[----:B------:R-:W-:Y:S02]  /*4c70*/  UISETP.GT.U32.AND UP0, UPT, UR43, 0x3, !UP0 ;  /* 0x000000032b00788c */ /* 0x000fe4000c704070 */
[----:B------:R-:W-:Y:S02]  /*4c80*/  ULOP3.LUT UR42, UR42, 0x3, URZ, 0xc0, !UPT ;  /* 0x000000032a2a7892 */ /* 0x000fe4000f8ec03f */
[----:B------:R-:W-:-:S04]  /*4c90*/  USEL UR4, URZ, 0x1, !UP0 ;  /* 0x000000013f047887 */ /* 0x000fc8000c000000 */
[----:B------:R-:W-:Y:S01]  /*4ca0*/  ULOP3.LUT UR40, UR4, UR40, UR5, 0x96, !UPT ;  /* 0x0000002804287292 */ /* 0x000fe2000f8e9605 */
[----:B------:R-:W-:Y:S11]  /*4cb0*/  @P0 BRA `(.L_x_98) ;  /* 0xffffffc400d40947 */ /* 0x000ff6000383ffff */
[----:B------:R-:W-:Y:S05]  /*4cc0*/  EXIT ;  /* 0x000000000000794d */ /* 0x000fea0003800000 */
.L_x_7:
        /* <DEDUP_REMOVED lines=26> */
.L_x_100:
[----:B------:R-:W0:Y:S01]  /*4e70*/  LDC.64 R28, c[0x0][0x640] ;  /* 0x00019000ff1c7b82 */ /* 0x000e220000000a00 */
[-CC-:B------:R-:W-:Y:S01]  /*4e80*/  SHF.R.U64 R21, R14, R6.reuse, R15.reuse ;  /* 0x000000060e157219 */ /* 0x180fe2000000120f */
[----:B------:R-:W-:Y:S01]  /*4e90*/  IMAD.MOV.U32 R30, RZ, RZ, 0x1 ;  /* 0x00000001ff1e7424 */ /* 0x000fe200078e00ff */
[----:B------:R-:W-:Y:S02]  /*4ea0*/  SHF.R.U32.HI R6, RZ, R6, R15 ;  /* 0x00000006ff067219 */ /* 0x000fe4000001160f */
[----:B------:R-:W-:-:S03]  /*4eb0*/  IADD3 R13, P0, RZ, -R21, RZ ;  /* 0x80000015ff0d7210 */ /* 0x000fc60007f1e0ff */
[----:B------:R-:W1:Y:S02]  /*4ec0*/  LDC R12, c[0x0][0x618] ;  /* 0x00018600ff0c7b82 */ /* 0x000e640000000800 */
[----:B------:R-:W-:-:S04]  /*4ed0*/  IMAD.X R11, RZ, RZ, ~R6, P0 ;  /* 0x000000ffff0b7224 */ /* 0x000fc800000e0e06 */
[-C--:B------:R-:W-:Y:S02]  /*4ee0*/  IMAD R6, R11, R24.reuse, RZ ;  /* 0x000000180b067224 */ /* 0x080fe400078e02ff */
[----:B------:R-:W2:Y:S01]  /*4ef0*/  LDC R14, c[0x0][0x608] ;  /* 0x00018200ff0e7b82 */ /* 0x000ea20000000800 */
[----:B------:R-:W-:-:S04]  /*4f00*/  IMAD.WIDE.U32 R10, R13, R24, R16 ;  /* 0x000000180d0a7225 */ /* 0x000fc800078e0010 */
[----:B------:R-:W-:-:S03]  /*4f10*/  IMAD R13, R13, R25, R6 ;  /* 0x000000190d0d7224 */ /* 0x000fc600078e0206 */
[----:B------:R-:W3:Y:S01]  /*4f20*/  LDC R27, c[0x0][0x658] ;  /* 0x00019600ff1b7b82 */ /* 0x000ee20000000800 */
[----:B------:R-:W-:Y:S01]  /*4f30*/  IMAD.IADD R11, R11, 0x1, R13 ;  /* 0x000000010b0b7824 */ /* 0x000fe200078e020d */
[----:B0-----:R-:W-:-:S04]  /*4f40*/  ISETP.NE.U32.AND P0, PT, R28, RZ, PT ;  /* 0x000000ff1c00720c */ /* 0x001fc80003f05070 */
[----:B------:R-:W-:Y:S02]  /*4f50*/  ISETP.NE.AND.EX P0, PT, R29, RZ, PT, P0 ;  /* 0x000000ff1d00720c */ /* 0x000fe40003f05300 */
[----:B------:R-:W0:Y:S01]  /*4f60*/  LDC R20, c[0x0][0x600] ;  /* 0x00018000ff147b82 */ /* 0x000e220000000800 */
[-CC-:B-1----:R-:W-:Y:S01]  /*4f70*/  SHF.R.U64 R8, R10, R12.reuse, R11.reuse ;  /* 0x0000000c0a087219 */ /* 0x182fe2000000120b */
[----:B------:R-:W-:Y:S01]  /*4f80*/  IMAD.MOV.U32 R10, RZ, RZ, -0x1 ;  /* 0xffffffffff0a7424 */ /* 0x000fe200078e00ff */
[----:B------:R-:W-:-:S05]  /*4f90*/  SHF.R.U32.HI R11, RZ, R12, R11 ;  /* 0x0000000cff0b7219 */ /* 0x000fca000001160b */
[----:B------:R-:W1:Y:S01]  /*4fa0*/  LDC R24, c[0x0][0x648] ;  /* 0x00019200ff187b82 */ /* 0x000e620000000800 */
[-CC-:B--2---:R-:W-:Y:S02]  /*4fb0*/  SHF.R.U64 R23, R8, R14.reuse, R11.reuse ;  /* 0x0000000e08177219 */ /* 0x184fe4000000120b */
[----:B------:R-:W-:-:S05]  /*4fc0*/  SHF.R.U32.HI R6, RZ, R14, R11 ;  /* 0x0000000eff067219 */ /* 0x000fca000001160b */
[----:B------:R-:W2:Y:S01]  /*4fd0*/  LDC R26, c[0x0][0x638] ;  /* 0x00018e00ff1a7b82 */ /* 0x000ea20000000800 */
[-C--:B---3--:R-:W-:Y:S02]  /*4fe0*/  SHF.L.U32 R10, R10, R27.reuse, RZ ;  /* 0x0000001b0a0a7219 */ /* 0x088fe400000006ff */
[-CC-:B------:R-:W-:Y:S02]  /*4ff0*/  SHF.R.U64 R25, R23, R27.reuse, R6.reuse ;  /* 0x0000001b17197219 */ /* 0x180fe40000001206 */
[----:B------:R-:W-:Y:S02]  /*5000*/  LOP3.LUT R32, RZ, R10, RZ, 0x33, !PT ;  /* 0x0000000aff207212 */ /* 0x000fe400078e33ff */
[----:B------:R-:W-:Y:S01]  /*5010*/  SHF.R.U32.HI R11, RZ, R27, R6 ;  /* 0x0000001bff0b7219 */ /* 0x000fe20000011606 */
[----:B------:R-:W3:Y:S01]  /*5020*/  LDC R31, c[0x0][0x610] ;  /* 0x00018400ff1f7b82 */ /* 0x000ee20000000800 */
[----:B------:R-:W-:Y:S01]  /*5030*/  IMAD.MOV.U32 R10, RZ, RZ, R25 ;  /* 0x000000ffff0a7224 */ /* 0x000fe200078e0019 */
[----:B------:R-:W-:Y:S06]  /*5040*/  @!P0 BRA `(.L_x_101) ;  /* 0x0000000000288947 */ /* 0x000fec0003800000 */
        /* <DEDUP_REMOVED lines=10> */
.L_x_101:
[----:B------:R-:W-:Y:S02]  /*50f0*/  ISETP.NE.AND P0, PT, R2, 0x1, PT ;  /* 0x000000010200780c */ /* 0x000fe40003f05270 */
[----:B-1----:R-:W-:Y:S01]  /*5100*/  SHF.R.U64 R6, R10, R24, R11 ;  /* 0x000000180a067219 */ /* 0x002fe2000000120b */
[----:B0-----:R-:W-:Y:S01]  /*5110*/  VIADD R11, R20, 0xffffffff ;  /* 0xffffffff140b7836 */ /* 0x001fe20000000000 */
[----:B------:R-:W-:Y:S02]  /*5120*/  SHF.L.U32 R30, R30, R27, RZ ;  /* 0x0000001b1e1e7219 */ /* 0x000fe400000006ff */
[----:B------:R-:W-:Y:S01]  /*5130*/  LOP3.LUT R5, R23, R32, RZ, 0xc0, !PT ;  /* 0x0000002017057212 */ /* 0x000fe200078ec0ff */
[----:B------:R-:W-:-:S04]  /*5140*/  IMAD.MOV R10, RZ, RZ, -R6 ;  /* 0x000000ffff0a7224 */ /* 0x000fc800078e0a06 */
[----:B------:R-:W-:Y:S01]  /*5150*/  IMAD R6, R30, R6, R5 ;  /* 0x000000061e067224 */ /* 0x000fe200078e0205 */
[----:B------:R-:W-:Y:S01]  /*5160*/  LOP3.LUT R5, R8, R11, RZ, 0xc0, !PT ;  /* 0x0000000b08057212 */ /* 0x000fe200078ec0ff */
[----:B------:R-:W-:Y:S02]  /*5170*/  @P0 IMAD R7, R9, R22, R4 ;  /* 0x0000001609070224 */ /* 0x000fe400078e0204 */
[----:B--2---:R-:W-:Y:S02]  /*5180*/  IMAD R4, R10, R26, R25 ;  /* 0x0000001a0a047224 */ /* 0x004fe400078e0219 */
[----:B---3--:R-:W-:Y:S02]  /*5190*/  IMAD R7, R6, R31, R7 ;  /* 0x0000001f06077224 */ /* 0x008fe400078e0207 */
[----:B------:R-:W-:Y:S02]  /*51a0*/  IMAD R4, R4, R20, R5 ;  /* 0x0000001404047224 */ /* 0x000fe400078e0205 */
[----:B------:R-:W-:-:S02]  /*51b0*/  IMAD.MOV.U32 R8, RZ, RZ, 0x1 ;  /* 0x00000001ff087424 */ /* 0x000fc400078e00ff */
[----:B------:R-:W-:Y:S01]  /*51c0*/  IMAD.MOV.U32 R6, RZ, RZ, R21 ;  /* 0x000000ffff067224 */ /* 0x000fe200078e0015 */
[----:B------:R-:W-:Y:S02]  /*51d0*/  SEL R19, R4, R7, !P0 ;  /* 0x0000000704137207 */ /* 0x000fe40004000000 */
[----:B------:R-:W-:-:S07]  /*51e0*/  SEL R20, R7, R4, !P0 ;  /* 0x0000000407147207 */ /* 0x000fce0004000000 */
.L_x_99:
[----:B------:R-:W-:-:S08]  /*51f0*/  NOP ;  /* 0x0000000000007918 */ /* 0x000fd00000000000 */
[----:B------:R-:W0:-:S00]  /*5200*/  USETMAXREG.DEALLOC.CTAPOOL 0x28 ;  /* 0x00000028000079c8 */ /* 0x000e0000080e0500 */
[----:B0-----:R-:W-:-:S13]  /*5210*/  ISETP.NE.AND P0, PT, R3, RZ, PT ;  /* 0x000000ff0300720c */ /* 0x001fda0003f05270 */
[----:B------:R-:W-:Y:S05]  /*5220*/  @P0 EXIT ;  /* 0x000000000000094d */ /* 0x000fea0003800000 */
[----:B------:R-:W-:Y:S01]  /*5230*/  LOP3.LUT P0, RZ, R8, 0xff, RZ, 0xc0, !PT ;  /* 0x000000ff08ff7812 */ /* 0x000fe2000780c0ff */
[----:B------:R-:W-:Y:S02]  /*5240*/  IMAD.MOV.U32 R3, RZ, RZ, 0x1 ;  /* 0x00000001ff037424 */ /* 0x000fe400078e00ff */
[----:B------:R-:W-:-:S10]  /*5250*/  IMAD.MOV.U32 R8, RZ, RZ, RZ ;  /* 0x000000ffff087224 */ /* 0x000fd400078e00ff */
[----:B------:R-:W-:Y:S05]  /*5260*/  @!P0 BRA `(.L_x_102) ;  /* 0x0000000c00588947 */ /* 0x000fea0003800000 */
[----:B------:R-:W0:Y:S01]  /*5270*/  LDC R3, c[0x0][0x28c] ;  /* 0x0000a300ff037b82 */ /* 0x000e220000000800 */
[----:B------:R-:W-:Y:S01]  /*5280*/  ULDC UR5, c[0x0][0x658] ;  /* 0x0001960000057ab9 */ /* 0x000fe20000000800 */
[----:B------:R-:W-:Y:S01]  /*5290*/  UMOV UR6, 0xffffffff ;  /* 0xffffffff00067882 */ /* 0x000fe20000000000 */
[----:B------:R-:W-:Y:S01]  /*52a0*/  BSSY B0, `(.L_x_102) ;  /* 0x00000d2000007945 */ /* 0x000fe20003800000 */
[----:B------:R-:W-:Y:S01]  /*52b0*/  USHF.L.U32 UR6, UR6, UR5, URZ ;  /* 0x0000000506067299 */ /* 0x000fe2000800063f */
[----:B------:R-:W-:Y:S01]  /*52c0*/  IMAD.MOV.U32 R10, RZ, RZ, 0x1 ;  /* 0x00000001ff0a7424 */ /* 0x000fe200078e00ff */
[----:B------:R-:W-:Y:S01]  /*52d0*/  LOP3.LUT R13, R18, 0x2, RZ, 0xfc, !PT ;  /* 0x00000002120d7812 */ /* 0x000fe200078efcff */
[----:B------:R-:W-:Y:S01]  /*52e0*/  IMAD.MOV.U32 R8, RZ, RZ, RZ ;  /* 0x000000ffff087224 */ /* 0x000fe200078e00ff */
[----:B------:R-:W1:Y:S01]  /*52f0*/  S2UR UR8, SR_CgaCtaId ;  /* 0x00000000000879c3 */ /* 0x000e620000008800 */
[----:B------:R-:W-:Y:S01]  /*5300*/  ULDC UR4, c[0x0][0x600] ;  /* 0x0001800000047ab9 */ /* 0x000fe20000000800 */
[----:B------:R-:W-:Y:S01]  /*5310*/  UMOV UR7, 0x1 ;  /* 0x0000000100077882 */ /* 0x000fe20000000000 */
[----:B------:R-:W-:-:S02]  /*5320*/  UIADD3 UR4, UR4, -0x1, URZ ;  /* 0xffffffff04047890 */ /* 0x000fc4000fffe03f */
[----:B------:R-:W-:Y:S02]  /*5330*/  USHF.L.U32 UR5, UR7, UR5, URZ ;  /* 0x0000000507057299 */ /* 0x000fe4000800063f */
[----:B------:R-:W-:Y:S01]  /*5340*/  ULOP3.LUT UR6, URZ, UR6, URZ, 0x33, !UPT ;  /* 0x000000063f067292 */ /* 0x000fe2000f8e333f */
[----:B------:R-:W-:Y:S01]  /*5350*/  ULDC.64 UR30, c[0x0][0x198] ;  /* 0x00006600001e7ab9 */ /* 0x000fe20000000a00 */
[----:B0-----:R-:W-:-:S05]  /*5360*/  VIADD R3, R3, 0x7f ;  /* 0x0000007f03037836 */ /* 0x001fca0000000000 */
[----:B------:R-:W-:Y:S01]  /*5370*/  SHF.R.S32.HI R4, RZ, 0x1f, R3 ;  /* 0x0000001fff047819 */ /* 0x000fe20000011403 */
[----:B-1----:R-:W-:-:S03]  /*5380*/  IMAD.U32 R11, RZ, RZ, UR8 ;  /* 0x00000008ff0b7e24 */ /* 0x002fc6000f8e00ff */
[----:B------:R-:W-:Y:S01]  /*5390*/  LEA.HI R4, R4, R3, RZ, 0x7 ;  /* 0x0000000304047211 */ /* 0x000fe200078f38ff */
[----:B------:R-:W-:-:S03]  /*53a0*/  IMAD.MOV.U32 R3, RZ, RZ, 0x1 ;  /* 0x00000001ff037424 */ /* 0x000fc600078e00ff */
[----:B------:R-:W-:-:S05]  /*53b0*/  SHF.R.S32.HI R9, RZ, 0x7, R4 ;  /* 0x00000007ff097819 */ /* 0x000fca0000011404 */
[----:B------:R-:W-:-:S07]  /*53c0*/  VIADD R12, R9, 0x1 ;  /* 0x00000001090c7836 */ /* 0x000fce0000000000 */
.L_x_113:
[----:B------:R-:W-:-:S03]  /*53d0*/  UMOV UR7, 0xffffffff ;  /* 0xffffffff00077882 */ /* 0x000fc60000000000 */
[----:B------:R-:W-:Y:S05]  /*53e0*/  BRA.DIV UR7, `(.L_x_103) ;  /* 0x0000000e07e07947 */ /* 0x000fea000b800000 */
[----:B------:R-:W-:-:S13]  /*53f0*/  ELECT P6, URZ, PT ;  /* 0x00000000003f782f */ /* 0x000fda00038c0000 */
.L_x_124:
[----:B------:R-:W0:Y:S01]  /*5400*/  LDC R4, c[0x0][0x28c] ;  /* 0x0000a300ff047b82 */ /* 0x000e220000000800 */
[----:B------:R-:W-:Y:S01]  /*5410*/  BSSY B1, `(.L_x_104) ;  /* 0x0000047000017945 */ /* 0x000fe20003800000 */
[----:B0-----:R-:W-:-:S13]  /*5420*/  ISETP.LT.OR P6, PT, R4, 0x1, !P6 ;  /* 0x000000010400780c */ /* 0x001fda00077c1670 */
[----:B------:R-:W-:Y:S05]  /*5430*/  @P6 BRA `(.L_x_105) ;  /* 0x0000000400106947 */ /* 0x000fea0003800000 */
[----:B------:R-:W-:Y:S02]  /*5440*/  IMAD R20, R20, 0x2, R11 ;  /* 0x0000000214147824 */ /* 0x000fe400078e020b */
[----:B------:R-:W-:Y:S02]  /*5450*/  IMAD.SHL.U32 R19, R19, 0x40, RZ ;  /* 0x0000004013137824 */ /* 0x000fe400078e00ff */
[----:B------:R-:W-:Y:S02]  /*5460*/  IMAD.MOV.U32 R23, RZ, RZ, RZ ;  /* 0x000000ffff177224 */ /* 0x000fe400078e00ff */
[----:B------:R-:W-:Y:S02]  /*5470*/  IMAD.MOV.U32 R4, RZ, RZ, R12 ;  /* 0x000000ffff047224 */ /* 0x000fe400078e000c */
[----:B------:R-:W-:Y:S02]  /*5480*/  IMAD.MOV.U32 R5, RZ, RZ, R3 ;  /* 0x000000ffff057224 */ /* 0x000fe400078e0003 */
[----:B------:R-:W-:-:S02]  /*5490*/  IMAD.MOV.U32 R7, RZ, RZ, R8 ;  /* 0x000000ffff077224 */ /* 0x000fc400078e0008 */
[----:B------:R-:W-:-:S07]  /*54a0*/  IMAD.SHL.U32 R20, R20, 0x40, RZ ;  /* 0x0000004014147824 */ /* 0x000fce00078e00ff */
.L_x_108:
[----:B------:R-:W0:Y:S01]  /*54b0*/  S2UR UR7, SR_CgaCtaId ;  /* 0x00000000000779c3 */ /* 0x000e220000008800 */
[----:B------:R-:W-:Y:S02]  /*54c0*/  MOV R14, 0x400 ;  /* 0x00000400000e7802 */ /* 0x000fe40000000f00 */
[----:B------:R-:W-:-:S13]  /*54d0*/  ISETP.NE.AND P1, PT, R0, RZ, PT ;  /* 0x000000ff0000720c */ /* 0x000fda0003f25270 */
[----:B------:R-:W1:Y:S01]  /*54e0*/  @!P1 LDC R15, c[0x0][0x500] ;  /* 0x00014000ff0f9b82 */ /* 0x000e620000000800 */
[----:B0-----:R-:W-:-:S05]  /*54f0*/  IMAD.U32 R11, RZ, RZ, UR7 ;  /* 0x00000007ff0b7e24 */ /* 0x001fca000f8e00ff */
[----:B------:R-:W-:Y:S02]  /*5500*/  LEA R22, R11, R14, 0x18 ;  /* 0x0000000e0b167211 */ /* 0x000fe400078ec0ff */
[----:B------:R-:W-:-:S03]  /*5510*/  SHF.L.U32 R14, R5, 0x1f, RZ ;  /* 0x0000001f050e7819 */ /* 0x000fc600000006ff */
[----:B------:R-:W-:-:S04]  /*5520*/  IMAD R21, R7, 0x8, R22 ;  /* 0x0000000807157824 */ /* 0x000fc800078e0216 */
[----:B------:R-:W0:Y:S02]  /*5530*/  SYNCS.PHASECHK.TRANS64.TRYWAIT P0, [R21+URZ+0x20], R14 ;  /* 0x0000200e150075a7 */ /* 0x000e24000800017f */
[----:B01----:R-:W-:Y:S05]  /*5540*/  @!P0 BRA `(.L_x_106) ;  /* 0x0000000c00a88947 */ /* 0x003fea0003800000 */
.L_x_125:
[----:B0-----:R-:W-:Y:S01]  /*5550*/  PRMT R14, R13, 0x9910, RZ ;  /* 0x000099100d0e7816 */ /* 0x001fe200000000ff */
[----:B------:R0:W-:Y:S03]  /*5560*/  @!P1 SYNCS.ARRIVE.TRANS64 RZ, [R21+URZ], R15 ;  /* 0x0000000f15ff99a7 */ /* 0x0001e6000800003f */
[----:B------:R-:W-:-:S13]  /*5570*/  ISETP.NE.AND P0, PT, R14, 0x2, PT ;  /* 0x000000020e00780c */ /* 0x000fda0003f05270 */
[----:B0-----:R-:W-:Y:S05]  /*5580*/  @P0 BRA `(.L_x_107) ;  /* 0x0000000000040947 */ /* 0x001fea0003800000 */
[----:B------:R-:W-:Y:S01]  /*5590*/  BPT.TRAP 0x1 ;  /* 0x000000040000795c */ /* 0x000fe20000300000 */
.L_x_107:
[----:B------:R-:W-:Y:S01]  /*55a0*/  IMAD.SHL.U32 R14, R7, 0x4000, RZ ;  /* 0x00004000070e7824 */ /* 0x000fe200078e00ff */
[----:B------:R-:W-:Y:S01]  /*55b0*/  R2UR UR34, R23 ;  /* 0x00000000172272ca */ /* 0x000fe200000e0000 */
[----:B------:R-:W-:Y:S01]  /*55c0*/  VIADD R4, R4, 0xffffffff ;  /* 0xffffffff04047836 */ /* 0x000fe20000000000 */
[----:B------:R-:W-:Y:S01]  /*55d0*/  R2UR UR33, R21 ;  /* 0x00000000152172ca */ /* 0x000fe200000e0000 */
[--C-:B------:R-:W-:Y:S01]  /*55e0*/  IMAD R15, R11, 0x1000, R14.reuse ;  /* 0x000010000b0f7824 */ /* 0x100fe200078e020e */
[----:B------:R-:W-:Y:S01]  /*55f0*/  R2UR UR36, R6 ;  /* 0x00000000062472ca */ /* 0x000fe200000e0000 */
[----:B------:R-:W-:Y:S01]  /*5600*/  IMAD.IADD R14, R22, 0x1, R14 ;  /* 0x00000001160e7824 */ /* 0x000fe200078e020e */
[----:B------:R-:W-:Y:S01]  /*5610*/  R2UR UR35, R20 ;  /* 0x00000000142372ca */ /* 0x000fe200000e0000 */
[----:B------:R-:W-:Y:S01]  /*5620*/  IMAD R15, R15, 0x2, R22 ;  /* 0x000000020f0f7824 */ /* 0x000fe200078e0216 */
[----:B------:R-:W-:Y:S01]  /*5630*/  UIADD3 UR14, UP0, UR30, 0xf0, URZ ;  /* 0x000000f01e0e7890 */ /* 0x000fe2000ff1e03f */
[----:B------:R-:W-:Y:S01]  /*5640*/  R2UR UR19, R19 ;  /* 0x00000000131372ca */ /* 0x000fe200000e0000 */
[----:B------:R-:W-:Y:S01]  /*5650*/  UIADD3 UR42, UP1, UR30, 0x1f0, URZ ;  /* 0x000001f01e2a7890 */ /* 0x000fe2000ff3e03f */
[----:B------:R-:W-:Y:S01]  /*5660*/  R2UR UR8, R14 ;  /* 0x000000000e0872ca */ /* 0x000fe200000e0000 */
[----:B------:R-:W-:Y:S01]  /*5670*/  UIADD3.X UR15, URZ, UR31, URZ, UP0, !UPT ;  /* 0x0000001f3f0f7290 */ /* 0x000fe200087fe43f */
[----:B------:R-:W-:Y:S01]  /*5680*/  R2UR UR24, R15 ;  /* 0x000000000f1872ca */ /* 0x000fe200000e0000 */
[----:B------:R-:W-:Y:S01]  /*5690*/  UIADD3 UR26, UR34, 0x40, URZ ;  /* 0x00000040221a7890 */ /* 0x000fe2000fffe03f */
[----:B------:R-:W-:Y:S01]  /*56a0*/  ISETP.GT.AND P1, PT, R4, 0x1, PT ;  /* 0x000000010400780c */ /* 0x000fe20003f24270 */
[----:B------:R-:W-:Y:S01]  /*56b0*/  UIADD3.X UR43, URZ, UR31, URZ, UP1, !UPT ;  /* 0x0000001f3f2b7290 */ /* 0x000fe20008ffe43f */
[----:B------:R-:W-:Y:S01]  /*56c0*/  VIADD R7, R7, 0x1 ;  /* 0x0000000107077836 */ /* 0x000fe20000000000 */
[----:B------:R-:W-:Y:S01]  /*56d0*/  UMOV UR7, 0x30000 ;  /* 0x0003000000077882 */ /* 0x000fe20000000000 */
[----:B------:R-:W-:Y:S01]  /*56e0*/  UMOV UR22, 0x0 ;  /* 0x0000000000167882 */ /* 0x000fe20000000000 */
[----:B------:R-:W-:Y:S01]  /*56f0*/  UMOV UR23, 0x10000000 ;  /* 0x1000000000177882 */ /* 0x000fe20000000000 */
[----:B------:R-:W-:Y:S01]  /*5700*/  UMOV UR25, UR33 ;  /* 0x0000002100197c82 */ /* 0x000fe20008000000 */
[----:B------:R-:W-:Y:S01]  /*5710*/  ISETP.NE.AND P0, PT, R7, 0x4, PT ;  /* 0x000000040700780c */ /* 0x000fe20003f05270 */
[----:B------:R-:W-:Y:S01]  /*5720*/  UMOV UR28, UR36 ;  /* 0x00000024001c7c82 */ /* 0x000fe20008000000 */
[----:B------:R-:W-:Y:S01]  /*5730*/  UIADD3 UR16, UR8, 0x20100, URZ ;  /* 0x0002010008107890 */ /* 0x000fe2000fffe03f */
[----:B------:R-:W-:Y:S01]  /*5740*/  VIADD R23, R23, 0x80 ;  /* 0x0000008017177836 */ /* 0x000fe20000000000 */
[----:B------:R-:W-:Y:S01]  /*5750*/  UIADD3 UR32, UR24, 0x100, URZ ;  /* 0x0000010018207890 */ /* 0x000fe2000fffe03f */
[----:B------:R-:W-:Y:S01]  /*5760*/  SEL R14, RZ, 0x1, P0 ;  /* 0x00000001ff0e7807 */ /* 0x000fe20000000000 */
[----:B------:R-:W-:Y:S01]  /*5770*/  UIADD3 UR24, UR24, 0x4100, URZ ;  /* 0x0000410018187890 */ /* 0x000fe2000fffe03f */
[----:B------:R-:W-:Y:S01]  /*5780*/  SEL R7, R7, RZ, P0 ;  /* 0x000000ff07077207 */ /* 0x000fe20000000000 */
[----:B------:R-:W-:Y:S01]  /*5790*/  UIADD3 UR8, UR8, 0x22100, URZ ;  /* 0x0002210008087890 */ /* 0x000fe2000fffe03f */
[----:B------:R-:W-:Y:S01]  /*57a0*/  LOP3.LUT R5, R5, R14, RZ, 0x3c, !PT ;  /* 0x0000000e05057212 */ /* 0x000fe200078e3cff */
[----:B------:R-:W-:Y:S01]  /*57b0*/  UMOV UR27, UR35 ;  /* 0x00000023001b7c82 */ /* 0x000fe20008000000 */
[----:B------:R-:W-:Y:S01]  /*57c0*/  UMOV UR17, UR33 ;  /* 0x0000002100117c82 */ /* 0x000fe20008000000 */
[----:B------:R-:W-:Y:S01]  /*57d0*/  UMOV UR18, UR34 ;  /* 0x0000002200127c82 */ /* 0x000fe20008000000 */
[----:B------:R-:W-:Y:S01]  /*57e0*/  UMOV UR20, UR36 ;  /* 0x0000002400147c82 */ /* 0x000fe20008000000 */
[----:B------:R0:W-:Y:S01]  /*57f0*/  UTMALDG.3D.MULTICAST [UR32], [UR14], UR7, desc[UR22] ;  /* 0x000016200e0073b4 */ /* 0x0001e20008011807 */
[----:B------:R-:W-:Y:S01]  /*5800*/  UMOV UR9, UR33 ;  /* 0x0000002100097c82 */ /* 0x000fe20008000000 */
[----:B------:R-:W-:Y:S01]  /*5810*/  UMOV UR11, UR19 ;  /* 0x00000013000b7c82 */ /* 0x000fe20008000000 */
[----:B------:R-:W-:Y:S01]  /*5820*/  UMOV UR12, UR36 ;  /* 0x00000024000c7c82 */ /* 0x000fe20008000000 */
[----:B------:R-:W-:Y:S01]  /*5830*/  UMOV UR10, UR26 ;  /* 0x0000001a000a7c82 */ /* 0x000fe20008000000 */
[----:B------:R0:W-:Y:S01]  /*5840*/  UTMALDG.3D.MULTICAST [UR24], [UR14], UR7, desc[UR22] ;  /* 0x000016180e0073b4 */ /* 0x0001e20008011807 */
[----:B------:R0:W-:Y:S01]  /*5850*/  UTMALDG.3D [UR16], [UR42], desc[UR22] ;  /* 0x000016102a0075b4 */ /* 0x0001e20008011000 */
[----:B------:R0:W-:Y:S02]  /*5860*/  UTMALDG.3D [UR8], [UR42], desc[UR22] ;  /* 0x000016082a0075b4 */ /* 0x0001e40008011000 */
[----:B0-----:R-:W-:Y:S05]  /*5870*/  @P1 BRA `(.L_x_108) ;  /* 0xfffffffc000c1947 */ /* 0x001fea000383ffff */
.L_x_105:
[----:B------:R-:W-:Y:S05]  /*5880*/  BSYNC B1 ;  /* 0x0000000000017941 */ /* 0x000fea0003800000 */
.L_x_104:
[----:B------:R-:W-:Y:S01]  /*5890*/  LOP3.LUT P1, RZ, R10, 0xff, RZ, 0xc0, !PT ;  /* 0x000000ff0aff7812 */ /* 0x000fe2000782c0ff */
[----:B------:R-:W-:Y:S01]  /*58a0*/  IMAD.IADD R8, R9, 0x1, R8 ;  /* 0x0000000109087824 */ /* 0x000fe200078e0208 */
[----:B------:R-:W-:Y:S01]  /*58b0*/  IADD3 R16, P2, R16, UR38, RZ ;  /* 0x0000002610107c10 */ /* 0x000fe2000ff5e0ff */
[----:B------:R-:W-:Y:S01]  /*58c0*/  ULDC.64 UR8, c[0x0][0x650] ;  /* 0x0001940000087ab9 */ /* 0x000fe20000000a00 */
[----:B------:R-:W-:Y:S01]  /*58d0*/  BSSY B1, `(.L_x_109) ;  /* 0x000006c000017945 */ /* 0x000fe20003800000 */
[----:B------:R-:W-:Y:S01]  /*58e0*/  IMAD.MOV.U32 R20, RZ, RZ, -0x1 ;  /* 0xffffffffff147424 */ /* 0x000fe200078e00ff */
[----:B------:R-:W-:Y:S01]  /*58f0*/  SHF.R.U32.HI R4, RZ, 0x2, R8 ;  /* 0x00000002ff047819 */ /* 0x000fe20000011608 */
[----:B------:R-:W-:Y:S01]  /*5900*/  IMAD.MOV.U32 R19, RZ, RZ, -0x1 ;  /* 0xffffffffff137424 */ /* 0x000fe200078e00ff */
[----:B------:R-:W-:Y:S02]  /*5910*/  ISETP.GT.U32.AND P0, PT, R8, 0x3, PT ;  /* 0x000000030800780c */ /* 0x000fe40003f04070 */
[----:B------:R-:W-:-:S02]  /*5920*/  LOP3.LUT R4, R4, 0x1, RZ, 0xc0, !PT ;  /* 0x0000000104047812 */ /* 0x000fc400078ec0ff */
[----:B------:R-:W-:Y:S01]  /*5930*/  ISETP.LT.U32.AND P0, PT, R9, 0x4, P0 ;  /* 0x000000040900780c */ /* 0x000fe20000701070 */
[----:B------:R-:W0:Y:S01]  /*5940*/  @P1 S2R R11, SR_CgaCtaId ;  /* 0x00000000000b1919 */ /* 0x000e220000008800 */
[----:B------:R-:W-:Y:S02]  /*5950*/  @P1 MOV R6, 0x400 ;  /* 0x0000040000061802 */ /* 0x000fe40000000f00 */
[----:B------:R-:W-:Y:S02]  /*5960*/  IADD3.X R17, R17, UR41, RZ, P2, !PT ;  /* 0x0000002911117c10 */ /* 0x000fe400097fe4ff */
[----:B------:R-:W-:Y:S02]  /*5970*/  ISETP.GE.U32.AND P2, PT, R16, UR8, PT ;  /* 0x0000000810007c0c */ /* 0x000fe4000bf46070 */
[----:B------:R-:W-:Y:S02]  /*5980*/  LOP3.LUT R8, R8, 0x3, RZ, 0xc0, !PT ;  /* 0x0000000308087812 */ /* 0x000fe400078ec0ff */
[----:B------:R-:W-:-:S02]  /*5990*/  PRMT R10, RZ, 0x7610, R10 ;  /* 0x00007610ff0a7816 */ /* 0x000fc4000000000a */
[----:B0-----:R-:W-:-:S04]  /*59a0*/  @P1 LEA R6, R11, R6, 0x18 ;  /* 0x000000060b061211 */ /* 0x001fc800078ec0ff */
[----:B------:R0:W-:Y:S01]  /*59b0*/  @P1 SYNCS.ARRIVE.TRANS64.A1T0 RZ, [R6+URZ+0x58], RZ ;  /* 0x000058ff06ff19a7 */ /* 0x0001e2000810003f */
[----:B------:R-:W-:Y:S02]  /*59c0*/  ISETP.NE.U32.AND P1, PT, R4, 0x1, PT ;  /* 0x000000010400780c */ /* 0x000fe40003f25070 */
[----:B------:R-:W-:Y:S02]  /*59d0*/  SEL R4, RZ, 0x1, !P0 ;  /* 0x00000001ff047807 */ /* 0x000fe40004000000 */
[----:B------:R-:W-:Y:S02]  /*59e0*/  ISETP.GE.U32.AND.EX P0, PT, R17, UR9, PT, P2 ;  /* 0x0000000911007c0c */ /* 0x000fe4000bf06120 */
[----:B------:R-:W-:Y:S01]  /*59f0*/  ISETP.GT.U32.AND P1, PT, R9, 0x3, !P1 ;  /* 0x000000030900780c */ /* 0x000fe20004f24070 */
[----:B0-----:R-:W-:-:S03]  /*5a00*/  IMAD.MOV.U32 R6, RZ, RZ, -0x1 ;  /* 0xffffffffff067424 */ /* 0x001fc600078e00ff */
[----:B------:R-:W-:-:S04]  /*5a10*/  SEL R5, RZ, 0x1, !P1 ;  /* 0x00000001ff057807 */ /* 0x000fc80004800000 */
[--C-:B------:R-:W-:Y:S02]  /*5a20*/  LOP3.LUT R3, R5, R3, R4.reuse, 0x96, !PT ;  /* 0x0000000305037212 */ /* 0x100fe400078e9604 */
[----:B------:R-:W-:Y:S01]  /*5a30*/  PRMT R4, RZ, 0x7610, R4 ;  /* 0x00007610ff047816 */ /* 0x000fe20000000004 */
[----:B------:R-:W-:Y:S06]  /*5a40*/  @P0 BRA `(.L_x_110) ;  /* 0x0000000400500947 */ /* 0x000fec0003800000 */
[----:B------:R-:W0:Y:S01]  /*5a50*/  S2R R19, SR_CTAID.X ;  /* 0x0000000000137919 */ /* 0x000e220000002500 */
[----:B------:R-:W-:Y:S01]  /*5a60*/  ULDC.64 UR8, c[0x0][0x628] ;  /* 0x00018a0000087ab9 */ /* 0x000fe20000000a00 */
[----:B------:R-:W1:Y:S01]  /*5a70*/  LDC R20, c[0x0][0x144] ;  /* 0x00005100ff147b82 */ /* 0x000e620000000800 */
[----:B------:R-:W-:Y:S01]  /*5a80*/  ISETP.NE.U32.AND P0, PT, RZ, UR8, PT ;  /* 0x00000008ff007c0c */ /* 0x000fe2000bf05070 */
[----:B------:R-:W2:Y:S01]  /*5a90*/  S2R R14, SR_CTAID.Y ;  /* 0x00000000000e7919 */ /* 0x000ea20000002600 */
[----:B------:R-:W-:Y:S01]  /*5aa0*/  ULDC UR10, c[0x0][0x630] ;  /* 0x00018c00000a7ab9 */ /* 0x000fe20000000800 */
[----:B------:R-:W-:Y:S01]  /*5ab0*/  ULDC UR11, c[0x0][0x150] ;  /* 0x00005400000b7ab9 */ /* 0x000fe20000000800 */
[----:B------:R-:W-:Y:S01]  /*5ac0*/  ISETP.NE.AND.EX P0, PT, RZ, UR9, PT, P0 ;  /* 0x00000009ff007c0c */ /* 0x000fe2000bf05300 */
[----:B------:R-:W-:Y:S02]  /*5ad0*/  IMAD.MOV.U32 R4, RZ, RZ, R16 ;  /* 0x000000ffff047224 */ /* 0x000fe400078e0010 */
[----:B------:R-:W-:Y:S01]  /*5ae0*/  IMAD.MOV.U32 R5, RZ, RZ, R17 ;  /* 0x000000ffff057224 */ /* 0x000fe200078e0011 */
[----:B0-----:R-:W-:-:S09]  /*5af0*/  I2FP.F32.U32 R21, R19 ;  /* 0x0000001300157245 */ /* 0x001fd20000201000 */
[----:B------:R-:W-:Y:S05]  /*5b00*/  @!P0 BRA `(.L_x_111) ;  /* 0x0000000000288947 */ /* 0x000fea0003800000 */
[----:B------:R-:W-:Y:S02]  /*5b10*/  ULDC UR7, c[0x0][0x634] ;  /* 0x00018d0000077ab9 */ /* 0x000fe40000000800 */
[----:B------:R-:W-:-:S05]  /*5b20*/  IADD3 R5, P0, R16, UR7, RZ ;  /* 0x0000000710057c10 */ /* 0x000fca000ff1e0ff */
[----:B------:R-:W-:-:S04]  /*5b30*/  IMAD.X R15, RZ, RZ, R17, P0 ;  /* 0x000000ffff0f7224 */ /* 0x000fc800000e0611 */
[----:B------:R-:W-:-:S04]  /*5b40*/  IMAD.WIDE.U32 R6, R15, UR8, RZ ;  /* 0x000000080f067c25 */ /* 0x000fc8000f8e00ff */
[----:B------:R-:W-:-:S04]  /*5b50*/  IMAD.WIDE.U32 R6, P0, R5, UR9, R6 ;  /* 0x0000000905067c25 */ /* 0x000fc8000f800006 */
[----:B------:R-:W-:-:S04]  /*5b60*/  IMAD.WIDE.U32 R4, R5, UR8, RZ ;  /* 0x0000000805047c25 */ /* 0x000fc8000f8e00ff */
[----:B------:R-:W-:Y:S01]  /*5b70*/  IMAD.MOV.U32 R4, RZ, RZ, R7 ;  /* 0x000000ffff047224 */ /* 0x000fe200078e0007 */
[----:B------:R-:W-:Y:S01]  /*5b80*/  IADD3 RZ, P1, R5, R6, RZ ;  /* 0x0000000605ff7210 */ /* 0x000fe20007f3e0ff */
[----:B------:R-:W-:-:S04]  /*5b90*/  IMAD.X R5, RZ, RZ, RZ, P0 ;  /* 0x000000ffff057224 */ /* 0x000fc800000e06ff */
[----:B------:R-:W-:-:S08]  /*5ba0*/  IMAD.WIDE.U32.X R4, R15, UR9, R4, P1 ;  /* 0x000000090f047c25 */ /* 0x000fd000088e0404 */
.L_x_111:
[----:B------:R-:W-:Y:S01]  /*5bb0*/  FMUL R21, R21, UR11 ;  /* 0x0000000b15157c20 */ /* 0x000fe20008400000 */
[--C-:B------:R-:W-:Y:S01]  /*5bc0*/  SHF.R.U64 R15, R4, UR10, R5.reuse ;  /* 0x0000000a040f7c19 */ /* 0x100fe20008001205 */
[----:B------:R-:W-:Y:S01]  /*5bd0*/  ULDC.64 UR8, c[0x0][0x620] ;  /* 0x0001880000087ab9 */ /* 0x000fe20000000a00 */
[----:B------:R-:W-:Y:S01]  /*5be0*/  SHF.R.U32.HI R4, RZ, UR10, R5 ;  /* 0x0000000aff047c19 */ /* 0x000fe20008011605 */
[----:B------:R-:W-:Y:S01]  /*5bf0*/  ULDC.64 UR10, c[0x0][0x640] ;  /* 0x00019000000a7ab9 */ /* 0x000fe20000000a00 */
[----:B------:R-:W-:Y:S01]  /*5c00*/  IADD3 R5, P0, RZ, -R15, RZ ;  /* 0x8000000fff057210 */ /* 0x000fe20007f1e0ff */
[----:B------:R-:W0:Y:S01]  /*5c10*/  F2I.U32.TRUNC.NTZ R21, R21 ;  /* 0x0000001500157305 */ /* 0x000e22000020f000 */
[----:B------:R-:W-:-:S03]  /*5c20*/  ULDC UR7, c[0x0][0x618] ;  /* 0x0001860000077ab9 */ /* 0x000fc60000000800 */
[----:B------:R-:W-:Y:S01]  /*5c30*/  IMAD.X R4, RZ, RZ, ~R4, P0 ;  /* 0x000000ffff047224 */ /* 0x000fe200000e0e04 */
[----:B------:R-:W-:-:S03]  /*5c40*/  ISETP.NE.U32.AND P0, PT, RZ, UR10, PT ;  /* 0x0000000aff007c0c */ /* 0x000fc6000bf05070 */
[----:B------:R-:W-:Y:S01]  /*5c50*/  IMAD R4, R4, UR8, RZ ;  /* 0x0000000804047c24 */ /* 0x000fe2000f8e02ff */
[----:B------:R-:W-:-:S03]  /*5c60*/  ISETP.NE.AND.EX P0, PT, RZ, UR11, PT, P0 ;  /* 0x0000000bff007c0c */ /* 0x000fc6000bf05300 */
[C---:B------:R-:W-:Y:S02]  /*5c70*/  IMAD R7, R5.reuse, UR9, R4 ;  /* 0x0000000905077c24 */ /* 0x040fe4000f8e0204 */
[----:B------:R-:W-:Y:S01]  /*5c80*/  IMAD.WIDE.U32 R4, R5, UR8, R16 ;  /* 0x0000000805047c25 */ /* 0x000fe2000f8e0010 */
[----:B------:R-:W-:-:S03]  /*5c90*/  ULDC UR8, c[0x0][0x154] ;  /* 0x0000550000087ab9 */ /* 0x000fc60000000800 */
[----:B0-----:R-:W-:Y:S02]  /*5ca0*/  IMAD.MOV R6, RZ, RZ, -R21 ;  /* 0x000000ffff067224 */ /* 0x001fe400078e0a15 */
[----:B------:R-:W0:Y:S01]  /*5cb0*/  LDC R21, c[0x0][0x148] ;  /* 0x00005200ff157b82 */ /* 0x000e220000000800 */
[----:B------:R-:W-:Y:S02]  /*5cc0*/  IMAD.IADD R5, R5, 0x1, R7 ;  /* 0x0000000105057824 */ /* 0x000fe400078e0207 */
[----:B-1----:R-:W-:Y:S01]  /*5cd0*/  IMAD R19, R20, R6, R19 ;  /* 0x0000000614137224 */ /* 0x002fe200078e0213 */
[----:B--2---:R-:W-:Y:S02]  /*5ce0*/  I2FP.F32.U32 R6, R14 ;  /* 0x0000000e00067245 */ /* 0x004fe40000201000 */
[--C-:B------:R-:W-:Y:S02]  /*5cf0*/  SHF.R.U64 R20, R4, UR7, R5.reuse ;  /* 0x0000000704147c19 */ /* 0x100fe40008001205 */
[----:B------:R-:W-:Y:S01]  /*5d00*/  SHF.R.U32.HI R5, RZ, UR7, R5 ;  /* 0x00000007ff057c19 */ /* 0x000fe20008011605 */
[----:B------:R-:W-:Y:S01]  /*5d10*/  FMUL R6, R6, UR8 ;  /* 0x0000000806067c20 */ /* 0x000fe20008400000 */
[----:B------:R-:W-:-:S02]  /*5d20*/  ULDC UR7, c[0x0][0x608] ;  /* 0x0001820000077ab9 */ /* 0x000fc40000000800 */
[--C-:B------:R-:W-:Y:S01]  /*5d30*/  SHF.R.U64 R23, R20, UR7, R5.reuse ;  /* 0x0000000714177c19 */ /* 0x100fe20008001205 */
[----:B------:R1:W2:Y:S01]  /*5d40*/  F2I.U32.TRUNC.NTZ R24, R6 ;  /* 0x0000000600187305 */ /* 0x0002a2000020f000 */
[----:B------:R-:W-:Y:S01]  /*5d50*/  SHF.R.U32.HI R4, RZ, UR7, R5 ;  /* 0x00000007ff047c19 */ /* 0x000fe20008011605 */
[----:B------:R-:W-:-:S03]  /*5d60*/  ULDC UR7, c[0x0][0x658] ;  /* 0x0001960000077ab9 */ /* 0x000fc60000000800 */
[--C-:B------:R-:W-:Y:S02]  /*5d70*/  SHF.R.U64 R22, R23, UR7, R4.reuse ;  /* 0x0000000717167c19 */ /* 0x100fe40008001204 */
[----:B------:R-:W-:-:S03]  /*5d80*/  SHF.R.U32.HI R25, RZ, UR7, R4 ;  /* 0x00000007ff197c19 */ /* 0x000fc60008011604 */
[----:B------:R-:W-:Y:S02]  /*5d90*/  IMAD.MOV.U32 R4, RZ, RZ, R22 ;  /* 0x000000ffff047224 */ /* 0x000fe400078e0016 */
[----:B------:R-:W-:Y:S01]  /*5da0*/  IMAD.MOV.U32 R5, RZ, RZ, R25 ;  /* 0x000000ffff057224 */ /* 0x000fe200078e0019 */
[----:B-1----:R-:W-:Y:S06]  /*5db0*/  @!P0 BRA `(.L_x_112) ;  /* 0x0000000000288947 */ /* 0x002fec0003800000 */
        /* <DEDUP_REMOVED lines=10> */
.L_x_112:
[----:B------:R-:W-:Y:S01]  /*5e60*/  ISETP.NE.AND P0, PT, R2, 0x1, PT ;  /* 0x000000010200780c */ /* 0x000fe20003f05270 */
[----:B------:R-:W-:Y:S01]  /*5e70*/  ULDC UR7, c[0x0][0x648] ;  /* 0x0001920000077ab9 */ /* 0x000fe20000000800 */
[----:B------:R-:W-:Y:S01]  /*5e80*/  LOP3.LUT R23, R23, UR6, RZ, 0xc0, !PT ;  /* 0x0000000617177c12 */ /* 0x000fe2000f8ec0ff */
[----:B--2---:R-:W-:Y:S01]  /*5e90*/  IMAD.MOV R24, RZ, RZ, -R24 ;  /* 0x000000ffff187224 */ /* 0x004fe200078e0a18 */
[----:B------:R-:W-:Y:S01]  /*5ea0*/  SHF.R.U64 R4, R4, UR7, R5 ;  /* 0x0000000704047c19 */ /* 0x000fe20008001205 */
[----:B------:R-:W-:Y:S01]  /*5eb0*/  ULDC UR7, c[0x0][0x638] ;  /* 0x00018e0000077ab9 */ /* 0x000fe20000000800 */
[----:B------:R-:W-:Y:S01]  /*5ec0*/  LOP3.LUT R7, R20, UR4, RZ, 0xc0, !PT ;  /* 0x0000000414077c12 */ /* 0x000fe2000f8ec0ff */
[----:B------:R-:W-:Y:S01]  /*5ed0*/  ULDC UR8, c[0x0][0x610] ;  /* 0x0001840000087ab9 */ /* 0x000fe20000000800 */
[----:B------:R-:W-:Y:S02]  /*5ee0*/  IMAD.MOV.U32 R6, RZ, RZ, R15 ;  /* 0x000000ffff067224 */ /* 0x000fe400078e000f */
[----:B------:R-:W-:-:S02]  /*5ef0*/  IMAD.MOV R5, RZ, RZ, -R4 ;  /* 0x000000ffff057224 */ /* 0x000fc400078e0a04 */
[----:B------:R-:W-:Y:S02]  /*5f00*/  IMAD R4, R4, UR5, R23 ;  /* 0x0000000504047c24 */ /* 0x000fe4000f8e0217 */
[----:B0-----:R-:W-:Y:S02]  /*5f10*/  @P0 IMAD R19, R21, R24, R14 ;  /* 0x0000001815130224 */ /* 0x001fe400078e020e */
[----:B------:R-:W-:Y:S01]  /*5f20*/  IMAD R22, R5, UR7, R22 ;  /* 0x0000000705167c24 */ /* 0x000fe2000f8e0216 */
[----:B------:R-:W-:Y:S01]  /*5f30*/  ULDC UR7, c[0x0][0x600] ;  /* 0x0001800000077ab9 */ /* 0x000fe20000000800 */
[----:B------:R-:W-:Y:S02]  /*5f40*/  IMAD R20, R4, UR8, R19 ;  /* 0x0000000804147c24 */ /* 0x000fe4000f8e0213 */
[----:B------:R-:W-:Y:S02]  /*5f50*/  IMAD R5, R22, UR7, R7 ;  /* 0x0000000716057c24 */ /* 0x000fe4000f8e0207 */
[----:B------:R-:W-:-:S03]  /*5f60*/  IMAD.MOV.U32 R4, RZ, RZ, 0x1 ;  /* 0x00000001ff047424 */ /* 0x000fc600078e00ff */
[----:B------:R-:W-:Y:S02]  /*5f70*/  SEL R19, R5, R20, !P0 ;  /* 0x0000001405137207 */ /* 0x000fe40004000000 */
[----:B------:R-:W-:-:S07]  /*5f80*/  SEL R20, R20, R5, !P0 ;  /* 0x0000000514147207 */ /* 0x000fce0004000000 */
.L_x_110:
[----:B------:R-:W-:Y:S05]  /*5f90*/  BSYNC B1 ;  /* 0x0000000000017941 */ /* 0x000fea0003800000 */
.L_x_109:
[----:B------:R-:W-:-:S13]  /*5fa0*/  LOP3.LUT P0, RZ, R4, 0xff, RZ, 0xc0, !PT ;  /* 0x000000ff04ff7812 */ /* 0x000fda000780c0ff */
[----:B------:R-:W-:Y:S05]  /*5fb0*/  @P0 BRA `(.L_x_113) ;  /* 0xfffffff400040947 */ /* 0x000fea000383ffff */
[----:B------:R-:W-:Y:S05]  /*5fc0*/  BSYNC B0 ;  /* 0x0000000000007941 */ /* 0x000fea0003800000 */
.L_x_102:
[----:B------:R-:W-:-:S03]  /*5fd0*/  UMOV UR7, 0xffffffff ;  /* 0xffffffff00077882 */ /* 0x000fc60000000000 */
[----:B------:R-:W-:Y:S05]  /*5fe0*/  BRA.DIV UR7, `(.L_x_114) ;  /* 0x0000000607147947 */ /* 0x000fea000b800000 */
[----:B------:R-:W-:-:S13]  /*5ff0*/  ELECT P6, URZ, PT ;  /* 0x00000000003f782f */ /* 0x000fda00038c0000 */
.L_x_128:
[----:B------:R-:W-:Y:S04]  /*6000*/  BSSY B0, `(.L_x_115) ;  /* 0x000002b000007945 */ /* 0x000fe80003800000 */
[----:B------:R-:W-:Y:S05]  /*6010*/  @!P6 BRA `(.L_x_116) ;  /* 0x0000000000a4e947 */ /* 0x000fea0003800000 */
[----:B------:R-:W-:-:S04]  /*6020*/  LOP3.LUT R18, R18, 0x2, RZ, 0xfc, !PT ;  /* 0x0000000212127812 */ /* 0x000fc800078efcff */
[----:B------:R-:W-:-:S13]  /*6030*/  ISETP.NE.AND P0, PT, R18, 0x3, PT ;  /* 0x000000031200780c */ /* 0x000fda0003f05270 */
[----:B------:R-:W-:Y:S05]  /*6040*/  @!P0 BRA `(.L_x_117) ;  /* 0x0000000000048947 */ /* 0x000fea0003800000 */
[----:B------:R-:W-:Y:S01]  /*6050*/  BPT.TRAP 0x1 ;  /* 0x000000040000795c */ /* 0x000fe20000300000 */
.L_x_117:
[----:B------:R-:W0:Y:S01]  /*6060*/  S2R R5, SR_CgaCtaId ;  /* 0x0000000000057919 */ /* 0x000e220000008800 */
[----:B------:R-:W-:Y:S02]  /*6070*/  MOV R0, 0x400 ;  /* 0x0000040000007802 */ /* 0x000fe40000000f00 */
[----:B------:R-:W-:Y:S02]  /*6080*/  SHF.L.U32 R2, R3, 0x1f, RZ ;  /* 0x0000001f03027819 */ /* 0x000fe400000006ff */
[----:B0-----:R-:W-:-:S05]  /*6090*/  LEA R5, R5, R0, 0x18 ;  /* 0x0000000005057211 */ /* 0x001fca00078ec0ff */
[----:B------:R-:W-:-:S04]  /*60a0*/  VIADD R5, R5, 0x20 ;  /* 0x0000002005057836 */ /* 0x000fc80000000000 */
[C---:B------:R-:W-:Y:S02]  /*60b0*/  IMAD R7, R8.reuse, 0x8, R5 ;  /* 0x0000000808077824 */ /* 0x040fe400078e0205 */
[----:B------:R-:W-:Y:S02]  /*60c0*/  VIADD R8, R8, 0x1 ;  /* 0x0000000108087836 */ /* 0x000fe40000000000 */
[----:B------:R-:W0:Y:S03]  /*60d0*/  SYNCS.PHASECHK.TRANS64.TRYWAIT P0, [R7+URZ], R2 ;  /* 0x00000002070075a7 */ /* 0x000e26000800017f */
[----:B------:R-:W-:-:S04]  /*60e0*/  ISETP.NE.AND P1, PT, R8, 0x4, PT ;  /* 0x000000040800780c */ /* 0x000fc80003f25270 */
[----:B------:R-:W-:Y:S02]  /*60f0*/  SEL R0, RZ, 0x1, P1 ;  /* 0x00000001ff007807 */ /* 0x000fe40000800000 */
[----:B------:R-:W-:Y:S02]  /*6100*/  SEL R8, R8, RZ, P1 ;  /* 0x000000ff08087207 */ /* 0x000fe40000800000 */
[----:B------:R-:W-:-:S03]  /*6110*/  LOP3.LUT R9, R3, R0, RZ, 0x3c, !PT ;  /* 0x0000000003097212 */ /* 0x000fc600078e3cff */
[----:B------:R-:W-:Y:S01]  /*6120*/  IMAD R6, R8, 0x8, R5 ;  /* 0x0000000808067824 */ /* 0x000fe200078e0205 */
[----:B------:R-:W-:Y:S01]  /*6130*/  SHF.L.U32 R3, R9, 0x1f, RZ ;  /* 0x0000001f09037819 */ /* 0x000fe200000006ff */
[----:B0-----:R-:W-:Y:S06]  /*6140*/  @!P0 BRA `(.L_x_118) ;  /* 0x0000000000dc8947 */ /* 0x001fec0003800000 */
.L_x_129:
[----:B------:R-:W1:Y:S01]  /*6150*/  SYNCS.PHASECHK.TRANS64.TRYWAIT P0, [R6+URZ], R3 ;  /* 0x00000003060075a7 */ /* 0x000e62000800017f */
[----:B------:R-:W-:-:S05]  /*6160*/  VIADD R0, R8, 0x1 ;  /* 0x0000000108007836 */ /* 0x000fca0000000000 */
[----:B------:R-:W-:-:S04]  /*6170*/  ISETP.NE.AND P1, PT, R0, 0x4, PT ;  /* 0x000000040000780c */ /* 0x000fc80003f25270 */
[----:B0-----:R-:W-:Y:S02]  /*6180*/  SEL R2, RZ, 0x1, P1 ;  /* 0x00000001ff027807 */ /* 0x001fe40000800000 */
[----:B------:R-:W-:Y:S02]  /*6190*/  SEL R0, R0, RZ, P1 ;  /* 0x000000ff00007207 */ /* 0x000fe40000800000 */
[----:B------:R-:W-:-:S03]  /*61a0*/  LOP3.LUT R9, R9, R2, RZ, 0x3c, !PT ;  /* 0x0000000209097212 */ /* 0x000fc600078e3cff */
[----:B------:R-:W-:Y:S01]  /*61b0*/  IMAD R7, R0, 0x8, R5 ;  /* 0x0000000800077824 */ /* 0x000fe200078e0205 */
[----:B------:R-:W-:Y:S01]  /*61c0*/  SHF.L.U32 R4, R9, 0x1f, RZ ;  /* 0x0000001f09047819 */ /* 0x000fe200000006ff */
[----:B-1----:R-:W-:Y:S06]  /*61d0*/  @!P0 BRA `(.L_x_119) ;  /* 0x0000000000cc8947 */ /* 0x002fec0003800000 */
.L_x_130:
[----:B------:R-:W1:Y:S01]  /*61e0*/  SYNCS.PHASECHK.TRANS64.TRYWAIT P0, [R7+URZ], R4 ;  /* 0x00000004070075a7 */ /* 0x000e62000800017f */
[----:B------:R-:W-:-:S05]  /*61f0*/  VIADD R0, R0, 0x1 ;  /* 0x0000000100007836 */ /* 0x000fca0000000000 */
[----:B------:R-:W-:-:S04]  /*6200*/  ISETP.NE.AND P1, PT, R0, 0x4, PT ;  /* 0x000000040000780c */ /* 0x000fc80003f25270 */
[----:B------:R-:W-:Y:S02]  /*6210*/  SEL R2, RZ, 0x1, P1 ;  /* 0x00000001ff027807 */ /* 0x000fe40000800000 */
[----:B------:R-:W-:Y:S02]  /*6220*/  SEL R0, R0, RZ, P1 ;  /* 0x000000ff00007207 */ /* 0x000fe40000800000 */
[----:B------:R-:W-:Y:S01]  /*6230*/  LOP3.LUT R2, R9, R2, RZ, 0x3c, !PT ;  /* 0x0000000209027212 */ /* 0x000fe200078e3cff */
[----:B-1----:R-:W-:Y:S06]  /*6240*/  @!P0 BRA `(.L_x_120) ;  /* 0x0000000000c48947 */ /* 0x002fec0003800000 */
.L_x_131:
[----:B------:R-:W-:Y:S01]  /*6250*/  IMAD R5, R0, 0x8, R5 ;  /* 0x0000000800057824 */ /* 0x000fe200078e0205 */
[----:B------:R-:W-:-:S07]  /*6260*/  SHF.L.U32 R0, R2, 0x1f, RZ ;  /* 0x0000001f02007819 */ /* 0x000fce00000006ff */
.L_x_121:
[----:B--2---:R2:W3:Y:S02]  /*6270*/  SYNCS.PHASECHK.TRANS64.TRYWAIT P0, [R5+URZ], R0 ;  /* 0x00000000050075a7 */ /* 0x0044e4000800017f */
[----:B---3--:R-:W-:Y:S05]  /*6280*/  @!P0 NANOSLEEP.SYNCS 0x989680 ;  /* 0x009896800000895d */ /* 0x008fea0003900000 */
[----:B------:R-:W3:Y:S02]  /*6290*/  @!P0 SYNCS.PHASECHK.TRANS64 P0, [R5+URZ], R0 ;  /* 0x00000000050085a7 */ /* 0x000ee4000800007f */
[----:B---3--:R-:W-:Y:S05]  /*62a0*/  @!P0 BRA `(.L_x_121) ;  /* 0xfffffffc00f08947 */ /* 0x008fea000383ffff */
.L_x_116:
[----:B------:R-:W-:Y:S05]  /*62b0*/  BSYNC B0 ;  /* 0x0000000000007941 */ /* 0x000fea0003800000 */
.L_x_115:
[----:B------:R-:W-:Y:S05]  /*62c0*/  EXIT ;  /* 0x000000000000794d */ /* 0x000fea0003800000 */
.L_x_21:
[----:B-1----:R1:W2:Y:S02]  /*62d0*/  SYNCS.PHASECHK.TRANS64.TRYWAIT P1, [R3+URZ], R0 ;  /* 0x00000000030075a7 */ /* 0x0022a4000802017f */
[----:B--2---:R-:W-:Y:S05]  /*62e0*/  @!P1 NANOSLEEP.SYNCS 0x989680 ;  /* 0x009896800000995d */ /* 0x004fea0003900000 */
[----:B------:R-:W2:Y:S02]  /*62f0*/  @!P1 SYNCS.PHASECHK.TRANS64 P1, [R3+URZ], R0 ;  /* 0x00000000030095a7 */ /* 0x000ea4000802007f */
[----:B--2---:R-:W-:Y:S05]  /*6300*/  @!P1 BRA `(.L_x_21) ;  /* 0xfffffffc00f09947 */ /* 0x004fea000383ffff */
[----:B------:R-:W-:Y:S05]  /*6310*/  BRA `(.L_x_20) ;  /* 0xffffffb400087947 */ /* 0x000fea000383ffff */
.L_x_26:
[----:B-1----:R1:W2:Y:S02]  /*6320*/  SYNCS.PHASECHK.TRANS64.TRYWAIT P1, [R5+URZ], R4 ;  /* 0x00000004050075a7 */ /* 0x0022a4000802017f */
[----:B--2---:R-:W-:Y:S05]  /*6330*/  @!P1 NANOSLEEP.SYNCS 0x989680 ;  /* 0x009896800000995d */ /* 0x004fea0003900000 */
[----:B------:R-:W2:Y:S02]  /*6340*/  @!P1 SYNCS.PHASECHK.TRANS64 P1, [R5+URZ], R4 ;  /* 0x00000004050095a7 */ /* 0x000ea4000802007f */
[----:B--2---:R-:W-:Y:S05]  /*6350*/  @!P1 BRA `(.L_x_26) ;  /* 0xfffffffc00f09947 */ /* 0x004fea000383ffff */
[----:B------:R-:W-:Y:S05]  /*6360*/  BRA `(.L_x_25) ;  /* 0xffffffb800547947 */ /* 0x000fea000383ffff */
.L_x_103:
[----:B------:R-:W-:Y:S01]  /*6370*/  BSSY B1, `(.L_x_122) ;  /* 0x0000006000017945 */ /* 0x000fe20003800000 */
[----:B------:R-:W-:-:S07]  /*6380*/  IMAD.MOV.U32 R15, RZ, RZ, -0x1 ;  /* 0xffffffffff0f7424 */ /* 0x000fce00078e00ff */
[----:B------:R-:W-:Y:S05]  /*6390*/  WARPSYNC.COLLECTIVE R15, `(.L_x_123) ;  /* 0x000000000f0c7348 */ /* 0x000fea0003c00000 */
[----:B------:R-:W-:Y:S02]  /*63a0*/  ELECT P6, UR62, PT ;  /* 0x00000000003e782f */ /* 0x000fe400038c0000 */
[----:B------:R-:W-:Y:S01]  /*63b0*/  MOV R14, UR62 ;  /* 0x0000003e000e7c02 */ /* 0x000fe20008000f00 */
[----:B------:R-:W-:Y:S10]  /*63c0*/  ENDCOLLECTIVE ;  /* 0x000000000000791b */ /* 0x000ff40003800000 */
.L_x_123:
[----:B------:R-:W-:Y:S05]  /*63d0*/  BSYNC B1 ;  /* 0x0000000000017941 */ /* 0x000fea0003800000 */
.L_x_122:
[----:B------:R-:W-:Y:S05]  /*63e0*/  BRA `(.L_x_124) ;  /* 0xfffffff000047947 */ /* 0x000fea000383ffff */
.L_x_106:
[----:B0-----:R0:W1:Y:S02]  /*63f0*/  SYNCS.PHASECHK.TRANS64.TRYWAIT P0, [R21+URZ+0x20], R14 ;  /* 0x0000200e150075a7 */ /* 0x001064000800017f */
[----:B-1----:R-:W-:Y:S05]  /*6400*/  @!P0 NANOSLEEP.SYNCS 0x989680 ;  /* 0x009896800000895d */ /* 0x002fea0003900000 */
[----:B------:R-:W1:Y:S02]  /*6410*/  @!P0 SYNCS.PHASECHK.TRANS64 P0, [R21+URZ+0x20], R14 ;  /* 0x0000200e150085a7 */ /* 0x000e64000800007f */
[----:B-1----:R-:W-:Y:S05]  /*6420*/  @!P0 BRA `(.L_x_106) ;  /* 0xfffffffc00f08947 */ /* 0x002fea000383ffff */
[----:B------:R-:W-:Y:S05]  /*6430*/  BRA `(.L_x_125) ;  /* 0xfffffff000447947 */ /* 0x000fea000383ffff */
.L_x_114:
[----:B------:R-:W-:Y:S01]  /*6440*/  BSSY B0, `(.L_x_126) ;  /* 0x0000006000007945 */ /* 0x000fe20003800000 */
[----:B------:R-:W-:-:S07]  /*6450*/  IMAD.MOV.U32 R15, RZ, RZ, -0x1 ;  /* 0xffffffffff0f7424 */ /* 0x000fce00078e00ff */
[----:B------:R-:W-:Y:S05]  /*6460*/  WARPSYNC.COLLECTIVE R15, `(.L_x_127) ;  /* 0x000000000f0c7348 */ /* 0x000fea0003c00000 */
[----:B------:R-:W-:Y:S02]  /*6470*/  ELECT P6, UR62, PT ;  /* 0x00000000003e782f */ /* 0x000fe400038c0000 */
[----:B------:R-:W-:Y:S01]  /*6480*/  MOV R14, UR62 ;  /* 0x0000003e000e7c02 */ /* 0x000fe20008000f00 */
[----:B------:R-:W-:Y:S10]  /*6490*/  ENDCOLLECTIVE ;  /* 0x000000000000791b */ /* 0x000ff40003800000 */
.L_x_127:
[----:B------:R-:W-:Y:S05]  /*64a0*/  BSYNC B0 ;  /* 0x0000000000007941 */ /* 0x000fea0003800000 */
.L_x_126:
[----:B------:R-:W-:Y:S05]  /*64b0*/  BRA `(.L_x_128) ;  /* 0xfffffff800d07947 */ /* 0x000fea000383ffff */
.L_x_118:
[----:B0-----:R0:W1:Y:S02]  /*64c0*/  SYNCS.PHASECHK.TRANS64.TRYWAIT P0, [R7+URZ], R2 ;  /* 0x00000002070075a7 */ /* 0x001064000800017f */
[----:B-1----:R-:W-:Y:S05]  /*64d0*/  @!P0 NANOSLEEP.SYNCS 0x989680 ;  /* 0x009896800000895d */ /* 0x002fea0003900000 */
[----:B------:R-:W1:Y:S02]  /*64e0*/  @!P0 SYNCS.PHASECHK.TRANS64 P0, [R7+URZ], R2 ;  /* 0x00000002070085a7 */ /* 0x000e64000800007f */
[----:B-1----:R-:W-:Y:S05]  /*64f0*/  @!P0 BRA `(.L_x_118) ;  /* 0xfffffffc00f08947 */ /* 0x002fea000383ffff */
[----:B------:R-:W-:Y:S05]  /*6500*/  BRA `(.L_x_129) ;  /* 0xfffffffc00107947 */ /* 0x000fea000383ffff */
.L_x_119:
[----:B0-----:R0:W1:Y:S02]  /*6510*/  SYNCS.PHASECHK.TRANS64.TRYWAIT P0, [R6+URZ], R3 ;  /* 0x00000003060075a7 */ /* 0x001064000800017f */
[----:B-1----:R-:W-:Y:S05]  /*6520*/  @!P0 NANOSLEEP.SYNCS 0x989680 ;  /* 0x009896800000895d */ /* 0x002fea0003900000 */
[----:B------:R-:W1:Y:S02]  /*6530*/  @!P0 SYNCS.PHASECHK.TRANS64 P0, [R6+URZ], R3 ;  /* 0x00000003060085a7 */ /* 0x000e64000800007f */
[----:B-1----:R-:W-:Y:S05]  /*6540*/  @!P0 BRA `(.L_x_119) ;  /* 0xfffffffc00f08947 */ /* 0x002fea000383ffff */
[----:B------:R-:W-:Y:S05]  /*6550*/  BRA `(.L_x_130) ;  /* 0xfffffffc00207947 */ /* 0x000fea000383ffff */
.L_x_120:
[----:B-1----:R1:W2:Y:S02]  /*6560*/  SYNCS.PHASECHK.TRANS64.TRYWAIT P0, [R7+URZ], R4 ;  /* 0x00000004070075a7 */ /* 0x0022a4000800017f */
[----:B--2---:R-:W-:Y:S05]  /*6570*/  @!P0 NANOSLEEP.SYNCS 0x989680 ;  /* 0x009896800000895d */ /* 0x004fea0003900000 */
[----:B------:R-:W2:Y:S02]  /*6580*/  @!P0 SYNCS.PHASECHK.TRANS64 P0, [R7+URZ], R4 ;  /* 0x00000004070085a7 */ /* 0x000ea4000800007f */
[----:B--2---:R-:W-:Y:S05]  /*6590*/  @!P0 BRA `(.L_x_120) ;  /* 0xfffffffc00f08947 */ /* 0x004fea000383ffff */
[----:B------:R-:W-:Y:S05]  /*65a0*/  BRA `(.L_x_131) ;  /* 0xfffffffc00287947 */ /* 0x000fea000383ffff */
.L_x_132:
[----:B------:R-:W-:-:S00]  /*65b0*/  BRA `(.L_x_132) ;  /* 0xfffffffc00fc7947 */ /* 0x000fc0000383ffff */
[----:B------:R-:W-:-:S00]  /*65c0*/  NOP ;  /* 0x0000000000007918 */ /* 0x000fc00000000000 */
        /* <DEDUP_REMOVED lines=11> */
.L_x_133:


//--------------------- .nv.global.init           --------------------------
	.section	.nv.global.init,"aw",@progbits
.nv.global.init:
	.type		$str$22,@object
	.size		$str$22,($str$23 - $str$22)
$str$22:
        /*0000*/ 	.byte	0x6b, 0x5f, 0x74, 0x69, 0x6c, 0x65, 0x5f, 0x63, 0x6f, 0x75, 0x6e, 0x74, 0x20, 0x3e, 0x3d, 0x20
        /*0010*/ 	.byte	0x31, 0x00
	.type		$str$23,@object
	.size		$str$23,(__unnamed_1 - $str$23)
$str$23:
        /*0012*/ 	.byte	0x2f, 0x74, 0x6d, 0x70, 0x2f, 0x63, 0x75, 0x74, 0x6c, 0x61, 0x73, 0x73, 0x5f, 0x73, 0x77, 0x65
        /*0022*/ 	.byte	0x65, 0x70, 0x5f, 0x73, 0x72, 0x63, 0x2f, 0x69, 0x6e, 0x63, 0x6c, 0x75, 0x64, 0x65, 0x2f, 0x63
        /*0032*/ 	.byte	0x75, 0x74, 0x6c, 0x61, 0x73, 0x73, 0x2f, 0x67, 0x65, 0x6d, 0x6d, 0x2f, 0x63, 0x6f, 0x6c, 0x6c
        /*0042*/ 	.byte	0x65, 0x63, 0x74, 0x69, 0x76, 0x65, 0x2f, 0x73, 0x6d, 0x39, 0x30, 0x5f, 0x6d, 0x6d, 0x61, 0x5f
        /*0052*/ 	.byte	0x74, 0x6d, 0x61, 0x5f, 0x67, 0x6d, 0x6d, 0x61, 0x5f, 0x73, 0x73, 0x5f, 0x77, 0x61, 0x72, 0x70
        /*0062*/ 	.byte	0x73, 0x70, 0x65, 0x63, 0x69, 0x61, 0x6c, 0x69, 0x7a, 0x65, 0x64, 0x2e, 0x68, 0x70, 0x70, 0x00
	.type		__unnamed_1,@object
	.size		__unnamed_1,(.L_0 - __unnamed_1)
__unnamed_1:
        /*0072*/ 	.byte	0x76, 0x6f, 0x69, 0x64, 0x20, 0x63, 0x75, 0x74, 0x6c, 0x61, 0x73, 0x73, 0x3a, 0x3a, 0x67, 0x65
        /* <DEDUP_REMOVED lines=180> */
        /*0bc2*/ 	.byte	0x65, 0x3a, 0x3a, 0x69, 0x64, 0x65, 0x6e, 0x74, 0x69, 0x74, 0x79, 0x5d, 0x00
.L_0:


//--------------------- .nv.shared._ZN7cutlass13device_kernelINS_4gemm6kernel13GemmUniversalIN4cute5tupleIJiiiiEEENS1_10collective13CollectiveMmaINS1_34MainloopSm90TmaGmmaWarpSpecializedILi4ENS5_IJNS4_1CILi1EEENSA_ILi2EEESB_EEENS1_35KernelTmaWarpSpecializedCooperativeEEENS5_IJNSA_ILi128EEENSA_ILi64EEESG_EEENS_10bfloat16_tENS5_IJlSB_lEEESJ_SK_NS4_8TiledMMAINS4_8MMA_AtomIJNS4_4SM904GMMA27MMA_64x64x16_F32BF16BF16_SSILNSO_5MajorE0ELSQ_0ELNSO_7ScaleInE1ELSR_1EEEEEENS4_6LayoutINS5_IJSC_SB_SB_EEENS5_IJSB_NSA_ILi0EEESW_EEEEENS5_IJNS4_10UnderscoreESZ_SZ_EEEEENS4_23SM90_TMA_LOAD_MULTICASTENS4_14ComposedLayoutINS4_7SwizzleILi3ELi4ELi3EEENS4_18smem_ptr_flag_bitsILi16EEENSU_INS5_IJNSA_ILi8EEESH_EEENS5_IJSH_SB_EEEEEEEvNS4_8identityENS4_13SM90_TMA_LOADES1C_vS1D_EENS_8epilogue10collective6detail29Sm90TmaWarpSpecializedAdapterINS1H_15DefaultEpilogueISJ_SK_SK_NS1G_6thread17LinearCombinationISJ_Li1EffLNS1L_9ScaleType4KindE0ELNS_15FloatRoundStyleE2ESJ_EENS1_15EpilogueDefaultEEEEEvvEEEEvNT_6ParamsE --------------------------
	.section	.nv.shared._ZN7cutlass13device_kernelINS_4gemm6kernel13GemmUniversalIN4cute5tupleIJiiiiEEENS1_10collective13CollectiveMmaINS1_34MainloopSm90TmaGmmaWarpSpecializedILi4ENS5_IJNS4_1CILi1EEENSA_ILi2EEESB_EEENS1_35KernelTmaWarpSpecializedCooperativeEEENS5_IJNSA_ILi128EEENSA_ILi64EEESG_EEENS_10bfloat16_tENS5_IJlSB_lEEESJ_SK_NS4_8TiledMMAINS4_8MMA_AtomIJNS4_4SM904GMMA27MMA_64x64x16_F32BF16BF16_SSILNSO_5MajorE0ELSQ_0ELNSO_7ScaleInE1ELSR_1EEEEEENS4_6LayoutINS5_IJSC_SB_SB_EEENS5_IJSB_NSA_ILi0EEESW_EEEEENS5_IJNS4_10UnderscoreESZ_SZ_EEEEENS4_23SM90_TMA_LOAD_MULTICASTENS4_14ComposedLayoutINS4_7SwizzleILi3ELi4ELi3EEENS4_18smem_ptr_flag_bitsILi16EEENSU_INS5_IJNSA_ILi8EEESH_EEENS5_IJSH_SB_EEEEEEEvNS4_8identityENS4_13SM90_TMA_LOADES1C_vS1D_EENS_8epilogue10collective6detail29Sm90TmaWarpSpecializedAdapterINS1H_15DefaultEpilogueISJ_SK_SK_NS1G_6thread17LinearCombinationISJ_Li1EffLNS1L_9ScaleType4KindE0ELNS_15FloatRoundStyleE2ESJ_EENS1_15EpilogueDefaultEEEEEvvEEEEvNT_6ParamsE,"aw",@nobits
	.sectionflags	@""
	.align	16
	.zero		1024


//--------------------- .nv.shared.reserved.0     --------------------------
	.section	.nv.shared.reserved.0,"aw",@nobits
	.weak		__nv_reservedSMEM_offset_0_alias
	.size		__nv_reservedSMEM_offset_0_alias, 0, 0
	.other		__nv_reservedSMEM_offset_0_alias,@"STO_CUDA_RESERVED_SHARED STV_DEFAULT"
__nv_reservedSMEM_offset_0_alias:
	.zero		0


//--------------------- .nv.global                --------------------------
	.section	.nv.global,"aw",@nobits
.nv.global:
	.type		_ZN40_INTERNAL_75b5d4ee_4_k_cu_bea6c1d1_227924cute1_E,@object
	.size		_ZN40_INTERNAL_75b5d4ee_4_k_cu_bea6c1d1_227924cute1_E,(_ZN40_INTERNAL_75b5d4ee_4_k_cu_bea6c1d1_227924cuda3std3__45__cpo6cbeginE - _ZN40_INTERNAL_75b5d4ee_4_k_cu_bea6c1d1_227924cute1_E)
_ZN40_INTERNAL_75b5d4ee_4_k_cu_bea6c1d1_227924cute1_E:
	.zero		1
	.type		_ZN40_INTERNAL_75b5d4ee_4_k_cu_bea6c1d1_227924cuda3std3__45__cpo6cbeginE,@object
	.size		_ZN40_INTERNAL_75b5d4ee_4_k_cu_bea6c1d1_227924cuda3std3__45__cpo6cbeginE,(_ZN40_INTERNAL_75b5d4ee_4_k_cu_bea6c1d1_227924cuda3std3__48in_placeE - _ZN40_INTERNAL_75b5d4ee_4_k_cu_bea6c1d1_227924cuda3std3__45__cpo6cbeginE)
_ZN40_INTERNAL_75b5d4ee_4_k_cu_bea6c1d1_227924cuda3std3__45__cpo6cbeginE:
	.zero		1
	.type		_ZN40_INTERNAL_75b5d4ee_4_k_cu_bea6c1d1_227924cuda3std3__48in_placeE,@object
	.size		_ZN40_INTERNAL_75b5d4ee_4_k_cu_bea6c1d1_227924cuda3std3__48in_placeE,(_ZN40_INTERNAL_75b5d4ee_4_k_cu_bea6c1d1_227924cuda3std6ranges3__45__cpo9iter_moveE - _ZN40_INTERNAL_75b5d4ee_4_k_cu_bea6c1d1_227924cuda3std3__48in_placeE)
_ZN40_INTERNAL_75b5d4ee_4_k_cu_bea6c1d1_227924cuda3std3__48in_placeE:
	.zero		1
	.type		_ZN40_INTERNAL_75b5d4ee_4_k_cu_bea6c1d1_227924cuda3std6ranges3__45__cpo9iter_moveE,@object
	.size		_ZN40_INTERNAL_75b5d4ee_4_k_cu_bea6c1d1_227924cuda3std6ranges3__45__cpo9iter_moveE,(_ZN40_INTERNAL_75b5d4ee_4_k_cu_bea6c1d1_227924cuda3std3__45__cpo5beginE - _ZN40_INTERNAL_75b5d4ee_4_k_cu_bea6c1d1_227924cuda3std6ranges3__45__cpo9iter_moveE)
_ZN40_INTERNAL_75b5d4ee_4_k_cu_bea6c1d1_227924cuda3std6ranges3__45__cpo9iter_moveE:
	.zero		1
	.type		_ZN40_INTERNAL_75b5d4ee_4_k_cu_bea6c1d1_227924cuda3std3__45__cpo5beginE,@object
	.size		_ZN40_INTERNAL_75b5d4ee_4_k_cu_bea6c1d1_227924cuda3std3__45__cpo5beginE,(_ZN40_INTERNAL_75b5d4ee_4_k_cu_bea6c1d1_227924cuda3std3__442_GLOBAL__N__75b5d4ee_4_k_cu_bea6c1d1_227926ignoreE - _ZN40_INTERNAL_75b5d4ee_4_k_cu_bea6c1d1_227924cuda3std3__45__cpo5beginE)
_ZN40_INTERNAL_75b5d4ee_4_k_cu_bea6c1d1_227924cuda3std3__45__cpo5beginE:
	.zero		1
	.type		_ZN40_INTERNAL_75b5d4ee_4_k_cu_bea6c1d1_227924cuda3std3__442_GLOBAL__N__75b5d4ee_4_k_cu_bea6c1d1_227926ignoreE,@object
	.size		_ZN40_INTERNAL_75b5d4ee_4_k_cu_bea6c1d1_227924cuda3std3__442_GLOBAL__N__75b5d4ee_4_k_cu_bea6c1d1_227926ignoreE,(_ZN40_INTERNAL_75b5d4ee_4_k_cu_bea6c1d1_227924cute7productE - _ZN40_INTERNAL_75b5d4ee_4_k_cu_bea6c1d1_227924cuda3std3__442_GLOBAL__N__75b5d4ee_4_k_cu_bea6c1d1_227926ignoreE)
_ZN40_INTERNAL_75b5d4ee_4_k_cu_bea6c1d1_227924cuda3std3__442_GLOBAL__N__75b5d4ee_4_k_cu_bea6c1d1_227926ignoreE:
	.zero		1
	.type		_ZN40_INTERNAL_75b5d4ee_4_k_cu_bea6c1d1_227924cute7productE,@object
	.size		_ZN40_INTERNAL_75b5d4ee_4_k_cu_bea6c1d1_227924cute7productE,(_ZN40_INTERNAL_75b5d4ee_4_k_cu_bea6c1d1_227924cuda3std3__45__cpo3endE - _ZN40_INTERNAL_75b5d4ee_4_k_cu_bea6c1d1_227924cute7productE)
_ZN40_INTERNAL_75b5d4ee_4_k_cu_bea6c1d1_227924cute7productE:
	.zero		1
	.type		_ZN40_INTERNAL_75b5d4ee_4_k_cu_bea6c1d1_227924cuda3std3__45__cpo3endE,@object
	.size		_ZN40_INTERNAL_75b5d4ee_4_k_cu_bea6c1d1_227924cuda3std3__45__cpo3endE,(_ZN40_INTERNAL_75b5d4ee_4_k_cu_bea6c1d1_227924cuda3std3__419piecewise_constructE - _ZN40_INTERNAL_75b5d4ee_4_k_cu_bea6c1d1_227924cuda3std3__45__cpo3endE)
_ZN40_INTERNAL_75b5d4ee_4_k_cu_bea6c1d1_227924cuda3std3__45__cpo3endE:
	.zero		1
	.type		_ZN40_INTERNAL_75b5d4ee_4_k_cu_bea6c1d1_227924cuda3std3__419piecewise_constructE,@object
	.size		_ZN40_INTERNAL_75b5d4ee_4_k_cu_bea6c1d1_227924cuda3std3__419piecewise_constructE,(_ZN40_INTERNAL_75b5d4ee_4_k_cu_bea6c1d1_227924cuda3std3__45__cpo4cendE - _ZN40_INTERNAL_75b5d4ee_4_k_cu_bea6c1d1_227924cuda3std3__419piecewise_constructE)
_ZN40_INTERNAL_75b5d4ee_4_k_cu_bea6c1d1_227924cuda3std3__419piecewise_constructE:
	.zero		1
	.type		_ZN40_INTERNAL_75b5d4ee_4_k_cu_bea6c1d1_227924cuda3std3__45__cpo4cendE,@object
	.size		_ZN40_INTERNAL_75b5d4ee_4_k_cu_bea6c1d1_227924cuda3std3__45__cpo4cendE,(_ZN40_INTERNAL_75b5d4ee_4_k_cu_bea6c1d1_227924cuda3std6ranges3__45__cpo4swapE - _ZN40_INTERNAL_75b5d4ee_4_k_cu_bea6c1d1_227924cuda3std3__45__cpo4cendE)
_ZN40_INTERNAL_75b5d4ee_4_k_cu_bea6c1d1_227924cuda3std3__45__cpo4cendE:
	.zero		1
	.type		_ZN40_INTERNAL_75b5d4ee_4_k_cu_bea6c1d1_227924cuda3std6ranges3__45__cpo4swapE,@object
	.size		_ZN40_INTERNAL_75b5d4ee_4_k_cu_bea6c1d1_227924cuda3std6ranges3__45__cpo4swapE,(.L_8 - _ZN40_INTERNAL_75b5d4ee_4_k_cu_bea6c1d1_227924cuda3std6ranges3__45__cpo4swapE)
_ZN40_INTERNAL_75b5d4ee_4_k_cu_bea6c1d1_227924cuda3std6ranges3__45__cpo4swapE:
	.zero		1
.L_8:


//--------------------- .nv.constant0._ZN7cutlass13device_kernelINS_4gemm6kernel13GemmUniversalIN4cute5tupleIJiiiiEEENS1_10collective13CollectiveMmaINS1_34MainloopSm90TmaGmmaWarpSpecializedILi4ENS5_IJNS4_1CILi1EEENSA_ILi2EEESB_EEENS1_35KernelTmaWarpSpecializedCooperativeEEENS5_IJNSA_ILi128EEENSA_ILi64EEESG_EEENS_10bfloat16_tENS5_IJlSB_lEEESJ_SK_NS4_8TiledMMAINS4_8MMA_AtomIJNS4_4SM904GMMA27MMA_64x64x16_F32BF16BF16_SSILNSO_5MajorE0ELSQ_0ELNSO_7ScaleInE1ELSR_1EEEEEENS4_6LayoutINS5_IJSC_SB_SB_EEENS5_IJSB_NSA_ILi0EEESW_EEEEENS5_IJNS4_10UnderscoreESZ_SZ_EEEEENS4_23SM90_TMA_LOAD_MULTICASTENS4_14ComposedLayoutINS4_7SwizzleILi3ELi4ELi3EEENS4_18smem_ptr_flag_bitsILi16EEENSU_INS5_IJNSA_ILi8EEESH_EEENS5_IJSH_SB_EEEEEEEvNS4_8identityENS4_13SM90_TMA_LOADES1C_vS1D_EENS_8epilogue10collective6detail29Sm90TmaWarpSpecializedAdapterINS1H_15DefaultEpilogueISJ_SK_SK_NS1G_6thread17LinearCombinationISJ_Li1EffLNS1L_9ScaleType4KindE0ELNS_15FloatRoundStyleE2ESJ_EENS1_15EpilogueDefaultEEEEEvvEEEEvNT_6ParamsE --------------------------
	.section	.nv.constant0._ZN7cutlass13device_kernelINS_4gemm6kernel13GemmUniversalIN4cute5tupleIJiiiiEEENS1_10collective13CollectiveMmaINS1_34MainloopSm90TmaGmmaWarpSpecializedILi4ENS5_IJNS4_1CILi1EEENSA_ILi2EEESB_EEENS1_35KernelTmaWarpSpecializedCooperativeEEENS5_IJNSA_ILi128EEENSA_ILi64EEESG_EEENS_10bfloat16_tENS5_IJlSB_lEEESJ_SK_NS4_8TiledMMAINS4_8MMA_AtomIJNS4_4SM904GMMA27MMA_64x64x16_F32BF16BF16_SSILNSO_5MajorE0ELSQ_0ELNSO_7ScaleInE1ELSR_1EEEEEENS4_6LayoutINS5_IJSC_SB_SB_EEENS5_IJSB_NSA_ILi0EEESW_EEEEENS5_IJNS4_10UnderscoreESZ_SZ_EEEEENS4_23SM90_TMA_LOAD_MULTICASTENS4_14ComposedLayoutINS4_7SwizzleILi3ELi4ELi3EEENS4_18smem_ptr_flag_bitsILi16EEENSU_INS5_IJNSA_ILi8EEESH_EEENS5_IJSH_SB_EEEEEEEvNS4_8identityENS4_13SM90_TMA_LOADES1C_vS1D_EENS_8epilogue10collective6detail29Sm90TmaWarpSpecializedAdapterINS1H_15DefaultEpilogueISJ_SK_SK_NS1G_6thread17LinearCombinationISJ_Li1EffLNS1L_9ScaleType4KindE0ELNS_15FloatRoundStyleE2ESJ_EENS1_15EpilogueDefaultEEEEEvvEEEEvNT_6ParamsE,"a",@progbits
	.sectionflags	@""
	.align	4
.nv.constant0._ZN7cutlass13device_kernelINS_4gemm6kernel13GemmUniversalIN4cute5tupleIJiiiiEEENS1_10collective13CollectiveMmaINS1_34MainloopSm90TmaGmmaWarpSpecializedILi4ENS5_IJNS4_1CILi1EEENSA_ILi2EEESB_EEENS1_35KernelTmaWarpSpecializedCooperativeEEENS5_IJNSA_ILi128EEENSA_ILi64EEESG_EEENS_10bfloat16_tENS5_IJlSB_lEEESJ_SK_NS4_8TiledMMAINS4_8MMA_AtomIJNS4_4SM904GMMA27MMA_64x64x16_F32BF16BF16_SSILNSO_5MajorE0ELSQ_0ELNSO_7ScaleInE1ELSR_1EEEEEENS4_6LayoutINS5_IJSC_SB_SB_EEENS5_IJSB_NSA_ILi0EEESW_EEEEENS5_IJNS4_10UnderscoreESZ_SZ_EEEEENS4_23SM90_TMA_LOAD_MULTICASTENS4_14ComposedLayoutINS4_7SwizzleILi3ELi4ELi3EEENS4_18smem_ptr_flag_bitsILi16EEENSU_INS5_IJNSA_ILi8EEESH_EEENS5_IJSH_SB_EEEEEEEvNS4_8identityENS4_13SM90_TMA_LOADES1C_vS1D_EENS_8epilogue10collective6detail29Sm90TmaWarpSpecializedAdapterINS1H_15DefaultEpilogueISJ_SK_SK_NS1G_6thread17LinearCombinationISJ_Li1EffLNS1L_9ScaleType4KindE0ELNS_15FloatRoundStyleE2ESJ_EENS1_15EpilogueDefaultEEEEEvvEEEEvNT_6ParamsE:
	.zero		1664


//--------------------- SYMBOLS --------------------------

	.type		.nv.reservedSmem.offset0,@object
	.size		.nv.reservedSmem.offset0,0x4
	.type		__assertfail,@function
